// auto-generated by cutlass_sweep.conv — config: {"arch": "sm_100", "cluster_m": 1, "cluster_n": 1, "conv_kind": "wgrad", "dtype": "tf32", "ndim": 2, "tile_k": 32, "tile_m": 64, "tile_n": 64}
#include "cutlass/cutlass.h"
#include "cute/tensor.hpp"
#include "cutlass/kernel_hardware_info.hpp"
#include "cutlass/conv/convolution.h"
#include "cutlass/conv/dispatch_policy.hpp"
#include "cutlass/conv/collective/collective_builder.hpp"
#include "cutlass/conv/kernel/conv_universal.hpp"
#include "cutlass/conv/device/conv_universal_adapter.hpp"
#include "cutlass/epilogue/collective/collective_builder.hpp"

using namespace cute;
using Elem = cutlass::tfloat32_t;
using Acc  = float;
using LayoutAB = cutlass::layout::TensorNHWC;
using LayoutC  = cutlass::layout::TensorKCSR;
constexpr auto ConvOp = cutlass::conv::Operator::kWgrad;
using TileShape    = Shape<_64, Shape<_64>, Shape<_32>>;
using ClusterShape = Shape<_1, _1, _1>;

using CollectiveEpilogue = typename cutlass::epilogue::collective::CollectiveBuilder<
    cutlass::arch::Sm100, cutlass::arch::OpClassTensorOp,
    TileShape, ClusterShape,
    cutlass::epilogue::collective::EpilogueTileAuto,
    Acc, Acc,
    Elem, LayoutC, 128 / cutlass::sizeof_bits<Elem>::value,
    Elem, LayoutC, 128 / cutlass::sizeof_bits<Elem>::value,
    cutlass::epilogue::collective::EpilogueScheduleAuto
  >::CollectiveOp;

using CollectiveMainloop = typename cutlass::conv::collective::CollectiveBuilder<
    cutlass::arch::Sm100, cutlass::arch::OpClassTensorOp, ConvOp,
    Elem, LayoutAB, 128 / cutlass::sizeof_bits<Elem>::value,
    Elem, LayoutAB, 128 / cutlass::sizeof_bits<Elem>::value,
    Acc,
    TileShape, ClusterShape,
    cutlass::conv::collective::StageCountAutoCarveout<
        static_cast<int>(sizeof(typename CollectiveEpilogue::SharedStorage))>,
    cutlass::conv::collective::KernelScheduleAuto
  >::CollectiveOp;

using ProblemShape = cutlass::conv::ConvProblemShape<
    ConvOp, CollectiveMainloop::DispatchPolicy::NumSpatialDimensions>;
using ConvKernel = cutlass::conv::kernel::ConvUniversal<
    ProblemShape, CollectiveMainloop, CollectiveEpilogue>;
using Conv = cutlass::conv::device::ConvUniversalAdapter<ConvKernel>;

auto* _anchor = &cutlass::device_kernel<ConvKernel>;


// ===== COMPILED SASS (sm_100a) =====

	.target	sm_100a

	.elftype	@"ET_EXEC"


//--------------------- .note.nv.tkinfo           --------------------------
	.section	.note.nv.tkinfo,"",@"SHT_NOTE"
	.sectionflags	@"SHF_NOTE_NV_TKINFO"
	.tkinfo
        /*0018*/ 	.word	0x00000002
        /*0030*/ 	.string	""
        /*0030*/ 	.string	"ptxas"
        /*0030*/ 	.string	"Cuda compilation tools, release 13.0, V13.0.88"
        /*0030*/ 	.string	"Build cuda_13.0.r13.0/compiler.36424714_0"
        /*0030*/ 	.string	"-arch sm_100a -m 64 "



//--------------------- .note.nv.cuinfo           --------------------------
	.section	.note.nv.cuinfo,"",@"SHT_NOTE"
	.sectionflags	@"SHF_NOTE_NV_CUINFO"
        /*0018*/ 	.short	0x0002
        /*001a*/ 	.short	0x0064
        /*001c*/ 	.short	0x0082
	.zero		2


//--------------------- .nv.info                  --------------------------
	.section	.nv.info,"",@"SHT_CUDA_INFO"
	.align	4


	//----- nvinfo : EIATTR_REGCOUNT
	.align		4
        /*0000*/ 	.byte	0x04, 0x2f
        /*0002*/ 	.short	(.L_19 - .L_18)
	.align		4
.L_18:
        /*0004*/ 	.word	index@(_ZN7cutlass13device_kernelINS_4conv6kernel13ConvUniversalINS1_16ConvProblemShapeILNS1_8OperatorE2ELi2EEENS1_10collective14CollectiveConvINS1_47MainloopSm100TmaUmmaWarpSpecializedImplicitGemmILS5_2ELi12ELi2ELi1ELi2EN4cute5tupleIJNSA_1CILi1EEESD_SD_EEEEENSB_IJNSC_ILi64EEENSB_IJSG_EEENSB_IJNSC_ILi32EEEEEEEEENS_10tfloat32_tESL_NSA_8TiledMMAINSA_8MMA_AtomIJNSA_17SM100_MMA_TF32_SSISL_SL_fLi64ELi64ELNSA_4UMMA5MajorE1ELSQ_1ELNSP_7ScaleInE0ELSR_0EEEEEENSA_6LayoutISE_NSB_IJNSC_ILi0EEESV_SV_EEEEENSB_IJNSA_10UnderscoreESY_SY_EEEEENS7_6detail27Sm100ImplicitGemmTileTraitsINSA_13SM90_TMA_LOADENSA_14ComposedLayoutINSA_7SwizzleILi2ELi5ELi2EEENSA_18smem_ptr_flag_bitsILi32EEENSU_INSB_IJSI_NSC_ILi4EEEEEENSB_IJSD_SI_EEEEEEEvEENS12_INSA_20SM90_TMA_LOAD_IM2COLES1D_vEEEENS_8epilogue10collective18CollectiveEpilogueINS1I_23Sm100TmaWarpSpecializedILi3ELi2ELi16ELb1ELb0EEEJSK_NSB_IJNSU_ISG_SD_EENSU_ISI_SD_EEEEESL_NSB_IJlNSB_IJSD_llEEESV_EEESL_S1R_NS1I_6fusion15FusionCallbacksIS1M_NS1S_17LinearCombinationISL_fSL_fLNS_15FloatRoundStyleE2EEESK_S1P_JEEENSA_5SM1004TMEM4LOAD26SM100_TMEM_LOAD_16dp128b8xES13_NS14_INS15_ILi3ELi4ELi3EEES18_NSU_INSB_IJNSC_ILi8EEESI_EEENSB_IJSI_SD_EEEEEEENSA_17SM75_U32x4_LDSM_NENSA_14SM90_TMA_STOREES27_NSA_17SM90_U32x4_STSM_NENSA_39AutoVectorizingCopyWithAssumedAlignmentILi128EEEEEEvvEEEEvNT_6ParamsE)
        /*0008*/ 	.word	0x00000057


	//----- nvinfo : EIATTR_FRAME_SIZE
	.align		4
.L_19:
        /*000c*/ 	.byte	0x04, 0x11
        /*000e*/ 	.short	(.L_21 - .L_20)
	.align		4
.L_20:
        /*0010*/ 	.word	index@($__internal_2_$__cuda_sm10x_tcgen05_guardrail_trap_unallocated_columns_being_dealloced)
        /*0014*/ 	.word	0x00000008


	//----- nvinfo : EIATTR_FRAME_SIZE
	.align		4
.L_21:
        /*0018*/ 	.byte	0x04, 0x11
        /*001a*/ 	.short	(.L_23 - .L_22)
	.align		4
.L_22:
        /*001c*/ 	.word	index@($__internal_1_$__cuda_sm10x_tcgen05_guardrail_trap_phase_invalid_during_alloc)
        /*0020*/ 	.word	0x00000008


	//----- nvinfo : EIATTR_FRAME_SIZE
	.align		4
.L_23:
        /*0024*/ 	.byte	0x04, 0x11
        /*0026*/ 	.short	(.L_25 - .L_24)
	.align		4
.L_24:
        /*0028*/ 	.word	index@($__internal_0_$__cuda_sm10x_tcgen05_guardrail_trap_col_being_dealloced_not_returned_by_alloc)
        /*002c*/ 	.word	0x00000008


	//----- nvinfo : EIATTR_FRAME_SIZE
	.align		4
.L_25:
        /*0030*/ 	.byte	0x04, 0x11
        /*0032*/ 	.short	(.L_27 - .L_26)
	.align		4
.L_26:
        /*0034*/ 	.word	index@(_ZN7cutlass13device_kernelINS_4conv6kernel13ConvUniversalINS1_16ConvProblemShapeILNS1_8OperatorE2ELi2EEENS1_10collective14CollectiveConvINS1_47MainloopSm100TmaUmmaWarpSpecializedImplicitGemmILS5_2ELi12ELi2ELi1ELi2EN4cute5tupleIJNSA_1CILi1EEESD_SD_EEEEENSB_IJNSC_ILi64EEENSB_IJSG_EEENSB_IJNSC_ILi32EEEEEEEEENS_10tfloat32_tESL_NSA_8TiledMMAINSA_8MMA_AtomIJNSA_17SM100_MMA_TF32_SSISL_SL_fLi64ELi64ELNSA_4UMMA5MajorE1ELSQ_1ELNSP_7ScaleInE0ELSR_0EEEEEENSA_6LayoutISE_NSB_IJNSC_ILi0EEESV_SV_EEEEENSB_IJNSA_10UnderscoreESY_SY_EEEEENS7_6detail27Sm100ImplicitGemmTileTraitsINSA_13SM90_TMA_LOADENSA_14ComposedLayoutINSA_7SwizzleILi2ELi5ELi2EEENSA_18smem_ptr_flag_bitsILi32EEENSU_INSB_IJSI_NSC_ILi4EEEEEENSB_IJSD_SI_EEEEEEEvEENS12_INSA_20SM90_TMA_LOAD_IM2COLES1D_vEEEENS_8epilogue10collective18CollectiveEpilogueINS1I_23Sm100TmaWarpSpecializedILi3ELi2ELi16ELb1ELb0EEEJSK_NSB_IJNSU_ISG_SD_EENSU_ISI_SD_EEEEESL_NSB_IJlNSB_IJSD_llEEESV_EEESL_S1R_NS1I_6fusion15FusionCallbacksIS1M_NS1S_17LinearCombinationISL_fSL_fLNS_15FloatRoundStyleE2EEESK_S1P_JEEENSA_5SM1004TMEM4LOAD26SM100_TMEM_LOAD_16dp128b8xES13_NS14_INS15_ILi3ELi4ELi3EEES18_NSU_INSB_IJNSC_ILi8EEESI_EEENSB_IJSI_SD_EEEEEEENSA_17SM75_U32x4_LDSM_NENSA_14SM90_TMA_STOREES27_NSA_17SM90_U32x4_STSM_NENSA_39AutoVectorizingCopyWithAssumedAlignmentILi128EEEEEEvvEEEEvNT_6ParamsE)
        /*0038*/ 	.word	0x00000008


	//----- nvinfo : EIATTR_MIN_STACK_SIZE
	.align		4
.L_27:
        /*003c*/ 	.byte	0x04, 0x12
        /*003e*/ 	.short	(.L_29 - .L_28)
	.align		4
.L_28:
        /*0040*/ 	.word	index@(_ZN7cutlass13device_kernelINS_4conv6kernel13ConvUniversalINS1_16ConvProblemShapeILNS1_8OperatorE2ELi2EEENS1_10collective14CollectiveConvINS1_47MainloopSm100TmaUmmaWarpSpecializedImplicitGemmILS5_2ELi12ELi2ELi1ELi2EN4cute5tupleIJNSA_1CILi1EEESD_SD_EEEEENSB_IJNSC_ILi64EEENSB_IJSG_EEENSB_IJNSC_ILi32EEEEEEEEENS_10tfloat32_tESL_NSA_8TiledMMAINSA_8MMA_AtomIJNSA_17SM100_MMA_TF32_SSISL_SL_fLi64ELi64ELNSA_4UMMA5MajorE1ELSQ_1ELNSP_7ScaleInE0ELSR_0EEEEEENSA_6LayoutISE_NSB_IJNSC_ILi0EEESV_SV_EEEEENSB_IJNSA_10UnderscoreESY_SY_EEEEENS7_6detail27Sm100ImplicitGemmTileTraitsINSA_13SM90_TMA_LOADENSA_14ComposedLayoutINSA_7SwizzleILi2ELi5ELi2EEENSA_18smem_ptr_flag_bitsILi32EEENSU_INSB_IJSI_NSC_ILi4EEEEEENSB_IJSD_SI_EEEEEEEvEENS12_INSA_20SM90_TMA_LOAD_IM2COLES1D_vEEEENS_8epilogue10collective18CollectiveEpilogueINS1I_23Sm100TmaWarpSpecializedILi3ELi2ELi16ELb1ELb0EEEJSK_NSB_IJNSU_ISG_SD_EENSU_ISI_SD_EEEEESL_NSB_IJlNSB_IJSD_llEEESV_EEESL_S1R_NS1I_6fusion15FusionCallbacksIS1M_NS1S_17LinearCombinationISL_fSL_fLNS_15FloatRoundStyleE2EEESK_S1P_JEEENSA_5SM1004TMEM4LOAD26SM100_TMEM_LOAD_16dp128b8xES13_NS14_INS15_ILi3ELi4ELi3EEES18_NSU_INSB_IJNSC_ILi8EEESI_EEENSB_IJSI_SD_EEEEEEENSA_17SM75_U32x4_LDSM_NENSA_14SM90_TMA_STOREES27_NSA_17SM90_U32x4_STSM_NENSA_39AutoVectorizingCopyWithAssumedAlignmentILi128EEEEEEvvEEEEvNT_6ParamsE)
        /*0044*/ 	.word	0x00000008
.L_29:


//--------------------- .nv.compat                --------------------------
	.section	.nv.compat,"",@"SHT_CUDA_COMPAT_INFO"
	.align	4
        /*0000*/ 	.byte	0x02, 0x09, 0x01, 0x00, 0x02, 0x02, 0x02, 0x00, 0x02, 0x05, 0x05, 0x00, 0x03, 0x07, 0x01, 0x01
        /*0010*/ 	.byte	0x02, 0x03, 0x01, 0x00, 0x02, 0x06, 0x01, 0x00, 0x04, 0x0b, 0x08, 0x00, 0x09, 0x00, 0x00, 0x00
        /*0020*/ 	.byte	0x00, 0x00, 0x00, 0x00


//--------------------- .nv.info._ZN7cutlass13device_kernelINS_4conv6kernel13ConvUniversalINS1_16ConvProblemShapeILNS1_8OperatorE2ELi2EEENS1_10collective14CollectiveConvINS1_47MainloopSm100TmaUmmaWarpSpecializedImplicitGemmILS5_2ELi12ELi2ELi1ELi2EN4cute5tupleIJNSA_1CILi1EEESD_SD_EEEEENSB_IJNSC_ILi64EEENSB_IJSG_EEENSB_IJNSC_ILi32EEEEEEEEENS_10tfloat32_tESL_NSA_8TiledMMAINSA_8MMA_AtomIJNSA_17SM100_MMA_TF32_SSISL_SL_fLi64ELi64ELNSA_4UMMA5MajorE1ELSQ_1ELNSP_7ScaleInE0ELSR_0EEEEEENSA_6LayoutISE_NSB_IJNSC_ILi0EEESV_SV_EEEEENSB_IJNSA_10UnderscoreESY_SY_EEEEENS7_6detail27Sm100ImplicitGemmTileTraitsINSA_13SM90_TMA_LOADENSA_14ComposedLayoutINSA_7SwizzleILi2ELi5ELi2EEENSA_18smem_ptr_flag_bitsILi32EEENSU_INSB_IJSI_NSC_ILi4EEEEEENSB_IJSD_SI_EEEEEEEvEENS12_INSA_20SM90_TMA_LOAD_IM2COLES1D_vEEEENS_8epilogue10collective18CollectiveEpilogueINS1I_23Sm100TmaWarpSpecializedILi3ELi2ELi16ELb1ELb0EEEJSK_NSB_IJNSU_ISG_SD_EENSU_ISI_SD_EEEEESL_NSB_IJlNSB_IJSD_llEEESV_EEESL_S1R_NS1I_6fusion15FusionCallbacksIS1M_NS1S_17LinearCombinationISL_fSL_fLNS_15FloatRoundStyleE2EEESK_S1P_JEEENSA_5SM1004TMEM4LOAD26SM100_TMEM_LOAD_16dp128b8xES13_NS14_INS15_ILi3ELi4ELi3EEES18_NSU_INSB_IJNSC_ILi8EEESI_EEENSB_IJSI_SD_EEEEEEENSA_17SM75_U32x4_LDSM_NENSA_14SM90_TMA_STOREES27_NSA_17SM90_U32x4_STSM_NENSA_39AutoVectorizingCopyWithAssumedAlignmentILi128EEEEEEvvEEEEvNT_6ParamsE --------------------------
	.section	.nv.info._ZN7cutlass13device_kernelINS_4conv6kernel13ConvUniversalINS1_16ConvProblemShapeILNS1_8OperatorE2ELi2EEENS1_10collective14CollectiveConvINS1_47MainloopSm100TmaUmmaWarpSpecializedImplicitGemmILS5_2ELi12ELi2ELi1ELi2EN4cute5tupleIJNSA_1CILi1EEESD_SD_EEEEENSB_IJNSC_ILi64EEENSB_IJSG_EEENSB_IJNSC_ILi32EEEEEEEEENS_10tfloat32_tESL_NSA_8TiledMMAINSA_8MMA_AtomIJNSA_17SM100_MMA_TF32_SSISL_SL_fLi64ELi64ELNSA_4UMMA5MajorE1ELSQ_1ELNSP_7ScaleInE0ELSR_0EEEEEENSA_6LayoutISE_NSB_IJNSC_ILi0EEESV_SV_EEEEENSB_IJNSA_10UnderscoreESY_SY_EEEEENS7_6detail27Sm100ImplicitGemmTileTraitsINSA_13SM90_TMA_LOADENSA_14ComposedLayoutINSA_7SwizzleILi2ELi5ELi2EEENSA_18smem_ptr_flag_bitsILi32EEENSU_INSB_IJSI_NSC_ILi4EEEEEENSB_IJSD_SI_EEEEEEEvEENS12_INSA_20SM90_TMA_LOAD_IM2COLES1D_vEEEENS_8epilogue10collective18CollectiveEpilogueINS1I_23Sm100TmaWarpSpecializedILi3ELi2ELi16ELb1ELb0EEEJSK_NSB_IJNSU_ISG_SD_EENSU_ISI_SD_EEEEESL_NSB_IJlNSB_IJSD_llEEESV_EEESL_S1R_NS1I_6fusion15FusionCallbacksIS1M_NS1S_17LinearCombinationISL_fSL_fLNS_15FloatRoundStyleE2EEESK_S1P_JEEENSA_5SM1004TMEM4LOAD26SM100_TMEM_LOAD_16dp128b8xES13_NS14_INS15_ILi3ELi4ELi3EEES18_NSU_INSB_IJNSC_ILi8EEESI_EEENSB_IJSI_SD_EEEEEEENSA_17SM75_U32x4_LDSM_NENSA_14SM90_TMA_STOREES27_NSA_17SM90_U32x4_STSM_NENSA_39AutoVectorizingCopyWithAssumedAlignmentILi128EEEEEEvvEEEEvNT_6ParamsE,"",@"SHT_CUDA_INFO"
	.sectionflags	@""
	.align	4


	//----- nvinfo : EIATTR_CUDA_API_VERSION
	.align		4
        /*0000*/ 	.byte	0x04, 0x37
        /*0002*/ 	.short	(.L_31 - .L_30)
.L_30:
        /*0004*/ 	.word	0x00000082


	//----- nvinfo : EIATTR_KPARAM_INFO
	.align		4
.L_31:
        /*0008*/ 	.byte	0x04, 0x17
        /*000a*/ 	.short	(.L_33 - .L_32)
.L_32:
        /*000c*/ 	.word	0x00000000
        /*0010*/ 	.short	0x0000
        /*0012*/ 	.short	0x0000
        /*0014*/ 	.byte	0x00, 0xf0, 0x01, 0x20


	//----- nvinfo : EIATTR_AT_ENTRY_FRAGMENTS
	.align		4
.L_33:
        /*0018*/ 	.byte	0x04, 0x4f
        /*001a*/ 	.short	(.L_35 - .L_34)


	//   ....[0]....
.L_34:
        /*001c*/ 	.word	0x00000006


	//----- nvinfo : EIATTR_RESERVED_SMEM_USED
	.align		4
.L_35:
        /*0020*/ 	.byte	0x01, 0x41
	.zero		2


	//----- nvinfo : EIATTR_SPARSE_MMA_MASK
	.align		4
        /*0024*/ 	.byte	0x03, 0x50
        /*0026*/ 	.short	0x0000


	//----- nvinfo : EIATTR_TCGEN05_1CTA_USED
	.align		4
        /*0028*/ 	.byte	0x01, 0x51
	.zero		2


	//----- nvinfo : EIATTR_MAXREG_COUNT
	.align		4
        /*002c*/ 	.byte	0x03, 0x1b
        /*002e*/ 	.short	0x00ff


	//----- nvinfo : EIATTR_NUM_BARRIERS
	.align		4
        /*0030*/ 	.byte	0x02, 0x4c
        /*0032*/ 	.byte	0x07
	.zero		1


	//----- nvinfo : EIATTR_EXTERNS
	.align		4
        /*0034*/ 	.byte	0x04, 0x0f
        /*0036*/ 	.short	(.L_37 - .L_36)


	//   ....[0]....
	.align		4
.L_36:
        /*0038*/ 	.word	index@(__assertfail)


	//----- nvinfo : EIATTR_MERCURY_ISA_VERSION
	.align		4
.L_37:
        /*003c*/ 	.byte	0x03, 0x5f
        /*003e*/ 	.short	0x0101


	//----- nvinfo : EIATTR_INT_WARP_WIDE_INSTR_OFFSETS
	.align		4
        /*0040*/ 	.byte	0x04, 0x31
        /*0042*/ 	.short	(.L_39 - .L_38)


	//   ....[0]....
.L_38:
        /*0044*/ 	.word	0x00004370


	//   ....[1]....
        /*0048*/ 	.word	0x00004390


	//   ....[2]....
        /*004c*/ 	.word	0x000043c0


	//   ....[3]....
        /*0050*/ 	.word	0x00005370


	//   ....[4]....
        /*0054*/ 	.word	0x00005480


	//   ....[5]....
        /*0058*/ 	.word	0x000055b0


	//   ....[6]....
        /*005c*/ 	.word	0x000056a0


	//----- nvinfo : EIATTR_COOP_GROUP_MASK_REGIDS
	.align		4
.L_39:
        /*0060*/ 	.byte	0x04, 0x29
        /*0062*/ 	.short	(.L_41 - .L_40)


	//   ....[0]....
.L_40:
        /*0064*/ 	.word	0xffffffff


	//   ....[1]....
        /*0068*/ 	.word	0xffffffff


	//   ....[2]....
        /*006c*/ 	.word	0xffffffff


	//   ....[3]....
        /*0070*/ 	.word	0xffffffff


	//   ....[4]....
        /*0074*/ 	.word	0xffffffff


	//   ....[5]....
        /*0078*/ 	.word	0xffffffff


	//   ....[6]....
        /*007c*/ 	.word	0xffffffff


	//   ....[7]....
        /*0080*/ 	.word	0xffffffff


	//   ....[8]....
        /*0084*/ 	.word	0xffffffff


	//   ....[9]....
        /*0088*/ 	.word	0xffffffff


	//   ....[10]....
        /*008c*/ 	.word	0xffffffff


	//   ....[11]....
        /*0090*/ 	.word	0xffffffff


	//----- nvinfo : EIATTR_COOP_GROUP_INSTR_OFFSETS
	.align		4
.L_41:
        /*0094*/ 	.byte	0x04, 0x28
        /*0096*/ 	.short	(.L_43 - .L_42)


	//   ....[0]....
.L_42:
        /*0098*/ 	.word	0x00000090


	//   ....[1]....
        /*009c*/ 	.word	0x00000520


	//   ....[2]....
        /*00a0*/ 	.word	0x000007c0


	//   ....[3]....
        /*00a4*/ 	.word	0x00000940


	//   ....[4]....
        /*00a8*/ 	.word	0x00000a40


	//   ....[5]....
        /*00ac*/ 	.word	0x00000b90


	//   ....[6]....
        /*00b0*/ 	.word	0x00002570


	//   ....[7]....
        /*00b4*/ 	.word	0x000036c0


	//   ....[8]....
        /*00b8*/ 	.word	0x000038d0


	//   ....[9]....
        /*00bc*/ 	.word	0x00003900


	//   ....[10]....
        /*00c0*/ 	.word	0x00004250


	//   ....[11]....
        /*00c4*/ 	.word	0x00004490


	//----- nvinfo : EIATTR_VRC_CTA_INIT_COUNT
	.align		4
.L_43:
        /*00c8*/ 	.byte	0x02, 0x4a
        /*00ca*/ 	.byte	0x80
	.zero		1


	//----- nvinfo : EIATTR_SYSCALL_OFFSETS
	.align		4
        /*00cc*/ 	.byte	0x04, 0x46
        /*00ce*/ 	.short	(.L_45 - .L_44)


	//   ....[0]....
.L_44:
        /*00d0*/ 	.word	0x00006820


	//   ....[1]....
        /*00d4*/ 	.word	0x00006910


	//   ....[2]....
        /*00d8*/ 	.word	0x000071a0


	//   ....[3]....
        /*00dc*/ 	.word	0x00007c10


	//----- nvinfo : EIATTR_MBARRIER_INSTR_OFFSETS
	.align		4
.L_45:
        /*00e0*/ 	.byte	0x04, 0x39
        /*00e2*/ 	.short	(.L_47 - .L_46)


	//   ....[0]....
.L_46:
        /*00e4*/ 	.word	0x00000620
        /*00e8*/ 	.word	0x000000ff
        /*00ec*/ 	.word	0x00000000
        /*00f0*/ 	.short	0x0100
        /*00f2*/ 	.byte	0x04
	.zero		1


	//   ....[1]....
        /*00f4*/ 	.word	0x00000630
        /*00f8*/ 	.word	0x000000ff
        /*00fc*/ 	.word	0x00000060
        /*0100*/ 	.short	0x0100
        /*0102*/ 	.byte	0x04
	.zero		1


	//   ....[2]....
        /*0104*/ 	.word	0x00000640
        /*0108*/ 	.word	0x000000ff
        /*010c*/ 	.word	0x00000008
        /*0110*/ 	.short	0x0100
        /*0112*/ 	.byte	0x04
	.zero		1


	//   ....[3]....
        /*0114*/ 	.word	0x00000650
        /*0118*/ 	.word	0x000000ff
        /*011c*/ 	.word	0x00000068
        /*0120*/ 	.short	0x0100
        /*0122*/ 	.byte	0x04
	.zero		1


	//   ....[4]....
        /*0124*/ 	.word	0x00000660
        /*0128*/ 	.word	0x000000ff
        /*012c*/ 	.word	0x00000010
        /*0130*/ 	.short	0x0100
        /*0132*/ 	.byte	0x04
	.zero		1


	//   ....[5]....
        /*0134*/ 	.word	0x00000670
        /*0138*/ 	.word	0x000000ff
        /*013c*/ 	.word	0x00000070
        /*0140*/ 	.short	0x0100
        /*0142*/ 	.byte	0x04
	.zero		1


	//   ....[6]....
        /*0144*/ 	.word	0x00000680
        /*0148*/ 	.word	0x000000ff
        /*014c*/ 	.word	0x00000018
        /*0150*/ 	.short	0x0100
        /*0152*/ 	.byte	0x04
	.zero		1


	//   ....[7]....
        /*0154*/ 	.word	0x00000690
        /*0158*/ 	.word	0x000000ff
        /*015c*/ 	.word	0x00000078
        /*0160*/ 	.short	0x0100
        /*0162*/ 	.byte	0x04
	.zero		1


	//   ....[8]....
        /*0164*/ 	.word	0x000006a0
        /*0168*/ 	.word	0x000000ff
        /*016c*/ 	.word	0x00000020
        /*0170*/ 	.short	0x0100
        /*0172*/ 	.byte	0x04
	.zero		1


	//   ....[9]....
        /*0174*/ 	.word	0x000006b0
        /*0178*/ 	.word	0x000000ff
        /*017c*/ 	.word	0x00000080
        /*0180*/ 	.short	0x0100
        /*0182*/ 	.byte	0x04
	.zero		1


	//   ....[10]....
        /*0184*/ 	.word	0x000006c0
        /*0188*/ 	.word	0x000000ff
        /*018c*/ 	.word	0x00000028
        /*0190*/ 	.short	0x0100
        /*0192*/ 	.byte	0x04
	.zero		1


	//   ....[11]....
        /*0194*/ 	.word	0x000006d0
        /*0198*/ 	.word	0x000000ff
        /*019c*/ 	.word	0x00000088
        /*01a0*/ 	.short	0x0100
        /*01a2*/ 	.byte	0x04
	.zero		1


	//   ....[12]....
        /*01a4*/ 	.word	0x000006e0
        /*01a8*/ 	.word	0x000000ff
        /*01ac*/ 	.word	0x00000030
        /*01b0*/ 	.short	0x0100
        /*01b2*/ 	.byte	0x04
	.zero		1


	//   ....[13]....
        /*01b4*/ 	.word	0x000006f0
        /*01b8*/ 	.word	0x000000ff
        /*01bc*/ 	.word	0x00000090
        /*01c0*/ 	.short	0x0100
        /*01c2*/ 	.byte	0x04
	.zero		1


	//   ....[14]....
        /*01c4*/ 	.word	0x00000700
        /*01c8*/ 	.word	0x000000ff
        /*01cc*/ 	.word	0x00000038
        /*01d0*/ 	.short	0x0100
        /*01d2*/ 	.byte	0x04
	.zero		1


	//   ....[15]....
        /*01d4*/ 	.word	0x00000710
        /*01d8*/ 	.word	0x000000ff
        /*01dc*/ 	.word	0x00000098
        /*01e0*/ 	.short	0x0100
        /*01e2*/ 	.byte	0x04
	.zero		1


	//   ....[16]....
        /*01e4*/ 	.word	0x00000720
        /*01e8*/ 	.word	0x000000ff
        /*01ec*/ 	.word	0x00000040
        /*01f0*/ 	.short	0x0100
        /*01f2*/ 	.byte	0x04
	.zero		1


	//   ....[17]....
        /*01f4*/ 	.word	0x00000730
        /*01f8*/ 	.word	0x000000ff
        /*01fc*/ 	.word	0x000000a0
        /*0200*/ 	.short	0x0100
        /*0202*/ 	.byte	0x04
	.zero		1


	//   ....[18]....
        /*0204*/ 	.word	0x00000740
        /*0208*/ 	.word	0x000000ff
        /*020c*/ 	.word	0x00000048
        /*0210*/ 	.short	0x0100
        /*0212*/ 	.byte	0x04
	.zero		1


	//   ....[19]....
        /*0214*/ 	.word	0x00000750
        /*0218*/ 	.word	0x000000ff
        /*021c*/ 	.word	0x000000a8
        /*0220*/ 	.short	0x0100
        /*0222*/ 	.byte	0x04
	.zero		1


	//   ....[20]....
        /*0224*/ 	.word	0x00000760
        /*0228*/ 	.word	0x000000ff
        /*022c*/ 	.word	0x00000050
        /*0230*/ 	.short	0x0100
        /*0232*/ 	.byte	0x04
	.zero		1


	//   ....[21]....
        /*0234*/ 	.word	0x00000770
        /*0238*/ 	.word	0x000000ff
        /*023c*/ 	.word	0x000000b0
        /*0240*/ 	.short	0x0100
        /*0242*/ 	.byte	0x04
	.zero		1


	//   ....[22]....
        /*0244*/ 	.word	0x00000780
        /*0248*/ 	.word	0x000000ff
        /*024c*/ 	.word	0x00000058
        /*0250*/ 	.short	0x0100
        /*0252*/ 	.byte	0x04
	.zero		1


	//   ....[23]....
        /*0254*/ 	.word	0x00000790
        /*0258*/ 	.word	0x000000ff
        /*025c*/ 	.word	0x000000b8
        /*0260*/ 	.short	0x0100
        /*0262*/ 	.byte	0x04
	.zero		1


	//   ....[24]....
        /*0264*/ 	.word	0x000008d0
        /*0268*/ 	.word	0x000000ff
        /*026c*/ 	.word	0x000000c0
        /*0270*/ 	.short	0x0100
        /*0272*/ 	.byte	0x04
	.zero		1


	//   ....[25]....
        /*0274*/ 	.word	0x000008e0
        /*0278*/ 	.word	0x000000ff
        /*027c*/ 	.word	0x000000d8
        /*0280*/ 	.short	0x0100
        /*0282*/ 	.byte	0x04
	.zero		1


	//   ....[26]....
        /*0284*/ 	.word	0x000008f0
        /*0288*/ 	.word	0x000000ff
        /*028c*/ 	.word	0x000000c8
        /*0290*/ 	.short	0x0100
        /*0292*/ 	.byte	0x04
	.zero		1


	//   ....[27]....
        /*0294*/ 	.word	0x00000900
        /*0298*/ 	.word	0x000000ff
        /*029c*/ 	.word	0x000000e0
        /*02a0*/ 	.short	0x0100
        /*02a2*/ 	.byte	0x04
	.zero		1


	//   ....[28]....
        /*02a4*/ 	.word	0x00000910
        /*02a8*/ 	.word	0x000000ff
        /*02ac*/ 	.word	0x000000d0
        /*02b0*/ 	.short	0x0100
        /*02b2*/ 	.byte	0x04
	.zero		1


	//   ....[29]....
        /*02b4*/ 	.word	0x00000920
        /*02b8*/ 	.word	0x000000ff
        /*02bc*/ 	.word	0x000000e8
        /*02c0*/ 	.short	0x0100
        /*02c2*/ 	.byte	0x04
	.zero		1


	//   ....[30]....
        /*02c4*/ 	.word	0x00000a10
        /*02c8*/ 	.word	0x000000ff
        /*02cc*/ 	.word	0x000000f0
        /*02d0*/ 	.short	0x0100
        /*02d2*/ 	.byte	0x06
	.zero		1


	//   ....[31]....
        /*02d4*/ 	.word	0x00000a20
        /*02d8*/ 	.word	0x000000ff
        /*02dc*/ 	.word	0x000000f8
        /*02e0*/ 	.short	0x0100
        /*02e2*/ 	.byte	0x06
	.zero		1


	//   ....[32]....
        /*02e4*/ 	.word	0x00000b60
        /*02e8*/ 	.word	0x000000ff
        /*02ec*/ 	.word	0x00000100
        /*02f0*/ 	.short	0x0100
        /*02f2*/ 	.byte	0x06
	.zero		1


	//   ....[33]....
        /*02f4*/ 	.word	0x00000b70
        /*02f8*/ 	.word	0x000000ff
        /*02fc*/ 	.word	0x00000108
        /*0300*/ 	.short	0x0100
        /*0302*/ 	.byte	0x06
	.zero		1


	//   ....[34]....
        /*0304*/ 	.word	0x00000cc0
        /*0308*/ 	.word	0x000000ff
        /*030c*/ 	.word	0x00000110
        /*0310*/ 	.short	0x0100
        /*0312*/ 	.byte	0x04
	.zero		1


	//   ....[35]....
        /*0314*/ 	.word	0x00000cd0
        /*0318*/ 	.word	0x000000ff
        /*031c*/ 	.word	0x00000120
        /*0320*/ 	.short	0x0100
        /*0322*/ 	.byte	0x04
	.zero		1


	//   ....[36]....
        /*0324*/ 	.word	0x00000ce0
        /*0328*/ 	.word	0x000000ff
        /*032c*/ 	.word	0x00000118
        /*0330*/ 	.short	0x0100
        /*0332*/ 	.byte	0x04
	.zero		1


	//   ....[37]....
        /*0334*/ 	.word	0x00000cf0
        /*0338*/ 	.word	0x000000ff
        /*033c*/ 	.word	0x00000128
        /*0340*/ 	.short	0x0100
        /*0342*/ 	.byte	0x04
	.zero		1


	//   ....[38]....
        /*0344*/ 	.word	0x000018a0
        /*0348*/ 	.word	0x000000ff
        /*034c*/ 	.word	0x00000060
        /*0350*/ 	.short	0x010a
        /*0352*/ 	.byte	0x07
	.zero		1


	//   ....[39]....
        /*0354*/ 	.word	0x00001bf0
        /*0358*/ 	.word	0x000000ff
        /*035c*/ 	.word	0x00000060
        /*0360*/ 	.short	0x010a
        /*0362*/ 	.byte	0x29
	.zero		1


	//   ....[40]....
        /*0364*/ 	.word	0x00001d60
        /*0368*/ 	.word	0x000000ff
        /*036c*/ 	.word	0x00000060
        /*0370*/ 	.short	0x010a
        /*0372*/ 	.byte	0x08
	.zero		1


	//   ....[41]....
        /*0374*/ 	.word	0x00001ff0
        /*0378*/ 	.word	0x000000ff
        /*037c*/ 	.word	0x000000f8
        /*0380*/ 	.short	0x0101
        /*0382*/ 	.byte	0x26
	.zero		1


	//   ....[42]....
        /*0384*/ 	.word	0x00002020
        /*0388*/ 	.word	0x000000ff
        /*038c*/ 	.word	0x00000060
        /*0390*/ 	.short	0x010a
        /*0392*/ 	.byte	0x04
	.zero		1


	//   ....[43]....
        /*0394*/ 	.word	0x00002180
        /*0398*/ 	.word	0x000000ff
        /*039c*/ 	.word	0x00000060
        /*03a0*/ 	.short	0x010a
        /*03a2*/ 	.byte	0x1d
	.zero		1


	//   ....[44]....
        /*03a4*/ 	.word	0x000022f0
        /*03a8*/ 	.word	0x000000ff
        /*03ac*/ 	.word	0x00000060
        /*03b0*/ 	.short	0x010a
        /*03b2*/ 	.byte	0x09
	.zero		1


	//   ....[45]....
        /*03b4*/ 	.word	0x00002580
        /*03b8*/ 	.word	0x000000ff
        /*03bc*/ 	.word	0x00000100
        /*03c0*/ 	.short	0x010a
        /*03c2*/ 	.byte	0x26
	.zero		1


	//   ....[46]....
        /*03c4*/ 	.word	0x00002640
        /*03c8*/ 	.word	0x000000ff
        /*03cc*/ 	.word	0x00000000
        /*03d0*/ 	.short	0x0101
        /*03d2*/ 	.byte	0x04
	.zero		1


	//   ....[47]....
        /*03d4*/ 	.word	0x00002c30
        /*03d8*/ 	.word	0x000000ff
        /*03dc*/ 	.word	0x00000000
        /*03e0*/ 	.short	0x010a
        /*03e2*/ 	.byte	0x04
	.zero		1


	//   ....[48]....
        /*03e4*/ 	.word	0x00002cd0
        /*03e8*/ 	.word	0x000000ff
        /*03ec*/ 	.word	0x00000000
        /*03f0*/ 	.short	0x010a
        /*03f2*/ 	.byte	0x05
	.zero		1


	//   ....[49]....
        /*03f4*/ 	.word	0x00002d70
        /*03f8*/ 	.word	0x000000ff
        /*03fc*/ 	.word	0x00000000
        /*0400*/ 	.short	0x010a
        /*0402*/ 	.byte	0x05
	.zero		1


	//   ....[50]....
        /*0404*/ 	.word	0x00002e10
        /*0408*/ 	.word	0x000000ff
        /*040c*/ 	.word	0x00000000
        /*0410*/ 	.short	0x010a
        /*0412*/ 	.byte	0x05
	.zero		1


	//   ....[51]....
        /*0414*/ 	.word	0x00002eb0
        /*0418*/ 	.word	0x000000ff
        /*041c*/ 	.word	0x00000000
        /*0420*/ 	.short	0x010a
        /*0422*/ 	.byte	0x05
	.zero		1


	//   ....[52]....
        /*0424*/ 	.word	0x00002f50
        /*0428*/ 	.word	0x000000ff
        /*042c*/ 	.word	0x00000000
        /*0430*/ 	.short	0x010a
        /*0432*/ 	.byte	0x05
	.zero		1


	//   ....[53]....
        /*0434*/ 	.word	0x00002ff0
        /*0438*/ 	.word	0x000000ff
        /*043c*/ 	.word	0x00000000
        /*0440*/ 	.short	0x010a
        /*0442*/ 	.byte	0x05
	.zero		1


	//   ....[54]....
        /*0444*/ 	.word	0x00003090
        /*0448*/ 	.word	0x000000ff
        /*044c*/ 	.word	0x00000000
        /*0450*/ 	.short	0x010a
        /*0452*/ 	.byte	0x05
	.zero		1


	//   ....[55]....
        /*0454*/ 	.word	0x00003130
        /*0458*/ 	.word	0x000000ff
        /*045c*/ 	.word	0x00000000
        /*0460*/ 	.short	0x010a
        /*0462*/ 	.byte	0x05
	.zero		1


	//   ....[56]....
        /*0464*/ 	.word	0x000031d0
        /*0468*/ 	.word	0x000000ff
        /*046c*/ 	.word	0x00000000
        /*0470*/ 	.short	0x010a
        /*0472*/ 	.byte	0x05
	.zero		1


	//   ....[57]....
        /*0474*/ 	.word	0x00003270
        /*0478*/ 	.word	0x000000ff
        /*047c*/ 	.word	0x00000000
        /*0480*/ 	.short	0x010a
        /*0482*/ 	.byte	0x05
	.zero		1


	//   ....[58]....
        /*0484*/ 	.word	0x00003320
        /*0488*/ 	.word	0x00000000
        /*048c*/ 	.word	0x00000000
        /*0490*/ 	.short	0x010a
        /*0492*/ 	.byte	0xff
	.zero		1


	//   ....[59]....
        /*0494*/ 	.word	0x00003470
        /*0498*/ 	.word	0x000000ff
        /*049c*/ 	.word	0x00000108
        /*04a0*/ 	.short	0x010a
        /*04a2*/ 	.byte	0x04
	.zero		1


	//   ....[60]....
        /*04a4*/ 	.word	0x00003510
        /*04a8*/ 	.word	0x000000ff
        /*04ac*/ 	.word	0x00000100
        /*04b0*/ 	.short	0x010a
        /*04b2*/ 	.byte	0x04
	.zero		1


	//   ....[61]....
        /*04b4*/ 	.word	0x000035b0
        /*04b8*/ 	.word	0x000000ff
        /*04bc*/ 	.word	0x00000000
        /*04c0*/ 	.short	0x0101
        /*04c2*/ 	.byte	0x05
	.zero		1


	//   ....[62]....
        /*04c4*/ 	.word	0x000035f0
        /*04c8*/ 	.word	0x000000ff
        /*04cc*/ 	.word	0x00000108
        /*04d0*/ 	.short	0x0106
        /*04d2*/ 	.byte	0x04
	.zero		1


	//   ....[63]....
        /*04d4*/ 	.word	0x00003630
        /*04d8*/ 	.word	0x00000000
        /*04dc*/ 	.word	0x00000108
        /*04e0*/ 	.short	0x010a
        /*04e2*/ 	.byte	0xff
	.zero		1


	//   ....[64]....
        /*04e4*/ 	.word	0x00003b90
        /*04e8*/ 	.word	0x000000ff
        /*04ec*/ 	.word	0x00000100
        /*04f0*/ 	.short	0x010a
        /*04f2*/ 	.byte	0x15
	.zero		1


	//   ....[65]....
        /*04f4*/ 	.word	0x00003c40
        /*04f8*/ 	.word	0x000000ff
        /*04fc*/ 	.word	0x00000000
        /*0500*/ 	.short	0x0101
        /*0502*/ 	.byte	0x23
	.zero		1


	//   ....[66]....
        /*0504*/ 	.word	0x00003c50
        /*0508*/ 	.word	0x000000ff
        /*050c*/ 	.word	0x00000120
        /*0510*/ 	.short	0x010a
        /*0512*/ 	.byte	0x19
	.zero		1


	//   ....[67]....
        /*0514*/ 	.word	0x00003ce0
        /*0518*/ 	.word	0x000000ff
        /*051c*/ 	.word	0x00000000
        /*0520*/ 	.short	0x010a
        /*0522*/ 	.byte	0x04
	.zero		1


	//   ....[68]....
        /*0524*/ 	.word	0x00003d80
        /*0528*/ 	.word	0x000000ff
        /*052c*/ 	.word	0x00000000
        /*0530*/ 	.short	0x010a
        /*0532*/ 	.byte	0x11
	.zero		1


	//   ....[69]....
        /*0534*/ 	.word	0x00003ed0
        /*0538*/ 	.word	0x000000ff
        /*053c*/ 	.word	0x00000000
        /*0540*/ 	.short	0x010a
        /*0542*/ 	.byte	0x04
	.zero		1


	//   ....[70]....
        /*0544*/ 	.word	0x000041a0
        /*0548*/ 	.word	0x000000ff
        /*054c*/ 	.word	0x00000000
        /*0550*/ 	.short	0x010a
        /*0552*/ 	.byte	0x04
	.zero		1


	//   ....[71]....
        /*0554*/ 	.word	0x00004230
        /*0558*/ 	.word	0x000000ff
        /*055c*/ 	.word	0x00000000
        /*0560*/ 	.short	0x010a
        /*0562*/ 	.byte	0x04
	.zero		1


	//   ....[72]....
        /*0564*/ 	.word	0x000048a0
        /*0568*/ 	.word	0x000000ff
        /*056c*/ 	.word	0x00000100
        /*0570*/ 	.short	0x010a
        /*0572*/ 	.byte	0x16
	.zero		1


	//   ....[73]....
        /*0574*/ 	.word	0x00004940
        /*0578*/ 	.word	0x000000ff
        /*057c*/ 	.word	0x00000000
        /*0580*/ 	.short	0x0101
        /*0582*/ 	.byte	0x24
	.zero		1


	//   ....[74]....
        /*0584*/ 	.word	0x00004e70
        /*0588*/ 	.word	0x000000ff
        /*058c*/ 	.word	0x000000f8
        /*0590*/ 	.short	0x010a
        /*0592*/ 	.byte	0x16
	.zero		1


	//   ....[75]....
        /*0594*/ 	.word	0x00005340
        /*0598*/ 	.word	0x000000ff
        /*059c*/ 	.word	0x000000d8
        /*05a0*/ 	.short	0x010a
        /*05a2*/ 	.byte	0x04
	.zero		1


	//   ....[76]....
        /*05a4*/ 	.word	0x00005520
        /*05a8*/ 	.word	0x000000ff
        /*05ac*/ 	.word	0x000000c0
        /*05b0*/ 	.short	0x010b
        /*05b2*/ 	.byte	0x04
	.zero		1


	//   ....[77]....
        /*05b4*/ 	.word	0x00005530
        /*05b8*/ 	.word	0x000000ff
        /*05bc*/ 	.word	0x00000000
        /*05c0*/ 	.short	0x0101
        /*05c2*/ 	.byte	0x07
	.zero		1


	//   ....[78]....
        /*05c4*/ 	.word	0x00005540
        /*05c8*/ 	.word	0x000000ff
        /*05cc*/ 	.word	0x000000d8
        /*05d0*/ 	.short	0x010a
        /*05d2*/ 	.byte	0x05
	.zero		1


	//   ....[79]....
        /*05d4*/ 	.word	0x00005730
        /*05d8*/ 	.word	0x000000ff
        /*05dc*/ 	.word	0x000000c0
        /*05e0*/ 	.short	0x010b
        /*05e2*/ 	.byte	0x05
	.zero		1


	//   ....[80]....
        /*05e4*/ 	.word	0x00005740
        /*05e8*/ 	.word	0x000000ff
        /*05ec*/ 	.word	0x00000000
        /*05f0*/ 	.short	0x0101
        /*05f2*/ 	.byte	0x04
	.zero		1


	//   ....[81]....
        /*05f4*/ 	.word	0x00005790
        /*05f8*/ 	.word	0x000000ff
        /*05fc*/ 	.word	0x00000000
        /*0600*/ 	.short	0x010a
        /*0602*/ 	.byte	0x04
	.zero		1


	//   ....[82]....
        /*0604*/ 	.word	0x00005850
        /*0608*/ 	.word	0x00000002
        /*060c*/ 	.word	0x00000000
        /*0610*/ 	.short	0x010a
        /*0612*/ 	.byte	0xff
	.zero		1


	//   ....[83]....
        /*0614*/ 	.word	0x000058d0
        /*0618*/ 	.word	0x00000000
        /*061c*/ 	.word	0x00000000
        /*0620*/ 	.short	0x010a
        /*0622*/ 	.byte	0xff
	.zero		1


	//   ....[84]....
        /*0624*/ 	.word	0x00005ce0
        /*0628*/ 	.word	0x000000ff
        /*062c*/ 	.word	0x00000100
        /*0630*/ 	.short	0x010a
        /*0632*/ 	.byte	0x30
	.zero		1


	//   ....[85]....
        /*0634*/ 	.word	0x00005db0
        /*0638*/ 	.word	0x000000ff
        /*063c*/ 	.word	0x00000000
        /*0640*/ 	.short	0x0101
        /*0642*/ 	.byte	0x04
	.zero		1


	//   ....[86]....
        /*0644*/ 	.word	0x00006d80
        /*0648*/ 	.word	0x00000003
        /*064c*/ 	.word	0x000000c0
        /*0650*/ 	.short	0x010a
        /*0652*/ 	.byte	0xff
	.zero		1


	//   ....[87]....
        /*0654*/ 	.word	0x00006db0
        /*0658*/ 	.word	0x0000004f
        /*065c*/ 	.word	0x00000110
        /*0660*/ 	.short	0x010a
        /*0662*/ 	.byte	0xff
	.zero		1


	//   ....[88]....
        /*0664*/ 	.word	0x00006e40
        /*0668*/ 	.word	0x00000003
        /*066c*/ 	.word	0x000000c0
        /*0670*/ 	.short	0x010a
        /*0672*/ 	.byte	0xff
	.zero		1


	//   ....[89]....
        /*0674*/ 	.word	0x00007080
        /*0678*/ 	.word	0x0000004f
        /*067c*/ 	.word	0x00000110
        /*0680*/ 	.short	0x010a
        /*0682*/ 	.byte	0xff
	.zero		1


	//   ....[90]....
        /*0684*/ 	.word	0x00007930
        /*0688*/ 	.word	0x00000000
        /*068c*/ 	.word	0x00000000
        /*0690*/ 	.short	0x0101
        /*0692*/ 	.byte	0xff
	.zero		1


	//   ....[91]....
        /*0694*/ 	.word	0x00007940
        /*0698*/ 	.word	0x00000003
        /*069c*/ 	.word	0x000000c0
        /*06a0*/ 	.short	0x010a
        /*06a2*/ 	.byte	0xff
	.zero		1


	//   ....[92]....
        /*06a4*/ 	.word	0x00007a10
        /*06a8*/ 	.word	0x00000003
        /*06ac*/ 	.word	0x000000c0
        /*06b0*/ 	.short	0x010a
        /*06b2*/ 	.byte	0xff
	.zero		1


	//   ....[93]....
        /*06b4*/ 	.word	0x00008040
        /*06b8*/ 	.word	0x000000ff
        /*06bc*/ 	.word	0x00000000
        /*06c0*/ 	.short	0x0101
        /*06c2*/ 	.byte	0x04
	.zero		1


	//   ....[94]....
        /*06c4*/ 	.word	0x00008420
        /*06c8*/ 	.word	0x00000002
        /*06cc*/ 	.word	0x00000000
        /*06d0*/ 	.short	0x0101
        /*06d2*/ 	.byte	0xff
	.zero		1


	//   ....[95]....
        /*06d4*/ 	.word	0x00008690
        /*06d8*/ 	.word	0x000000ff
        /*06dc*/ 	.word	0x00000000
        /*06e0*/ 	.short	0x0101
        /*06e2*/ 	.byte	0x04
	.zero		1


	//   ....[96]....
        /*06e4*/ 	.word	0x000086c0
        /*06e8*/ 	.word	0x00000000
        /*06ec*/ 	.word	0x00000060
        /*06f0*/ 	.short	0x010a
        /*06f2*/ 	.byte	0xff
	.zero		1


	//   ....[97]....
        /*06f4*/ 	.word	0x00008720
        /*06f8*/ 	.word	0x00000000
        /*06fc*/ 	.word	0x00000060
        /*0700*/ 	.short	0x010a
        /*0702*/ 	.byte	0xff
	.zero		1


	//   ....[98]....
        /*0704*/ 	.word	0x00008780
        /*0708*/ 	.word	0x00000000
        /*070c*/ 	.word	0x00000100
        /*0710*/ 	.short	0x010a
        /*0712*/ 	.byte	0xff
	.zero		1


	//   ....[99]....
        /*0714*/ 	.word	0x000087e0
        /*0718*/ 	.word	0x00000000
        /*071c*/ 	.word	0x00000000
        /*0720*/ 	.short	0x010a
        /*0722*/ 	.byte	0xff
	.zero		1


	//   ....[100]....
        /*0724*/ 	.word	0x00008840
        /*0728*/ 	.word	0x00000000
        /*072c*/ 	.word	0x00000000
        /*0730*/ 	.short	0x010a
        /*0732*/ 	.byte	0xff
	.zero		1


	//   ....[101]....
        /*0734*/ 	.word	0x000088a0
        /*0738*/ 	.word	0x00000000
        /*073c*/ 	.word	0x00000000
        /*0740*/ 	.short	0x010a
        /*0742*/ 	.byte	0xff
	.zero		1


	//   ....[102]....
        /*0744*/ 	.word	0x00008900
        /*0748*/ 	.word	0x00000000
        /*074c*/ 	.word	0x00000000
        /*0750*/ 	.short	0x010a
        /*0752*/ 	.byte	0xff
	.zero		1


	//   ....[103]....
        /*0754*/ 	.word	0x00008960
        /*0758*/ 	.word	0x00000000
        /*075c*/ 	.word	0x00000000
        /*0760*/ 	.short	0x010a
        /*0762*/ 	.byte	0xff
	.zero		1


	//   ....[104]....
        /*0764*/ 	.word	0x000089c0
        /*0768*/ 	.word	0x00000000
        /*076c*/ 	.word	0x00000000
        /*0770*/ 	.short	0x010a
        /*0772*/ 	.byte	0xff
	.zero		1


	//   ....[105]....
        /*0774*/ 	.word	0x00008a20
        /*0778*/ 	.word	0x00000000
        /*077c*/ 	.word	0x00000000
        /*0780*/ 	.short	0x010a
        /*0782*/ 	.byte	0xff
	.zero		1


	//   ....[106]....
        /*0784*/ 	.word	0x00008a80
        /*0788*/ 	.word	0x00000000
        /*078c*/ 	.word	0x00000000
        /*0790*/ 	.short	0x010a
        /*0792*/ 	.byte	0xff
	.zero		1


	//   ....[107]....
        /*0794*/ 	.word	0x00008ae0
        /*0798*/ 	.word	0x00000000
        /*079c*/ 	.word	0x00000000
        /*07a0*/ 	.short	0x010a
        /*07a2*/ 	.byte	0xff
	.zero		1


	//   ....[108]....
        /*07a4*/ 	.word	0x00008b40
        /*07a8*/ 	.word	0x00000000
        /*07ac*/ 	.word	0x00000000
        /*07b0*/ 	.short	0x010a
        /*07b2*/ 	.byte	0xff
	.zero		1


	//   ....[109]....
        /*07b4*/ 	.word	0x00008ba0
        /*07b8*/ 	.word	0x00000000
        /*07bc*/ 	.word	0x00000000
        /*07c0*/ 	.short	0x010a
        /*07c2*/ 	.byte	0xff
	.zero		1


	//   ....[110]....
        /*07c4*/ 	.word	0x00008c00
        /*07c8*/ 	.word	0x00000004
        /*07cc*/ 	.word	0x00000108
        /*07d0*/ 	.short	0x010a
        /*07d2*/ 	.byte	0xff
	.zero		1


	//   ....[111]....
        /*07d4*/ 	.word	0x00008c60
        /*07d8*/ 	.word	0x00000004
        /*07dc*/ 	.word	0x00000100
        /*07e0*/ 	.short	0x010a
        /*07e2*/ 	.byte	0xff
	.zero		1


	//   ....[112]....
        /*07e4*/ 	.word	0x00008cc0
        /*07e8*/ 	.word	0x00000000
        /*07ec*/ 	.word	0x00000100
        /*07f0*/ 	.short	0x010a
        /*07f2*/ 	.byte	0xff
	.zero		1


	//   ....[113]....
        /*07f4*/ 	.word	0x00008d20
        /*07f8*/ 	.word	0x00000005
        /*07fc*/ 	.word	0x00000120
        /*0800*/ 	.short	0x010a
        /*0802*/ 	.byte	0xff
	.zero		1


	//   ....[114]....
        /*0804*/ 	.word	0x00008d80
        /*0808*/ 	.word	0x00000000
        /*080c*/ 	.word	0x00000000
        /*0810*/ 	.short	0x010a
        /*0812*/ 	.byte	0xff
	.zero		1


	//   ....[115]....
        /*0814*/ 	.word	0x00008de0
        /*0818*/ 	.word	0x00000000
        /*081c*/ 	.word	0x00000000
        /*0820*/ 	.short	0x010a
        /*0822*/ 	.byte	0xff
	.zero		1


	//   ....[116]....
        /*0824*/ 	.word	0x00008e40
        /*0828*/ 	.word	0x00000000
        /*082c*/ 	.word	0x00000000
        /*0830*/ 	.short	0x010a
        /*0832*/ 	.byte	0xff
	.zero		1


	//   ....[117]....
        /*0834*/ 	.word	0x00008ea0
        /*0838*/ 	.word	0x00000000
        /*083c*/ 	.word	0x00000100
        /*0840*/ 	.short	0x010a
        /*0842*/ 	.byte	0xff
	.zero		1


	//   ....[118]....
        /*0844*/ 	.word	0x00008f00
        /*0848*/ 	.word	0x00000009
        /*084c*/ 	.word	0x000000f8
        /*0850*/ 	.short	0x010a
        /*0852*/ 	.byte	0xff
	.zero		1


	//   ....[119]....
        /*0854*/ 	.word	0x00008f60
        /*0858*/ 	.word	0x00000000
        /*085c*/ 	.word	0x000000d8
        /*0860*/ 	.short	0x010a
        /*0862*/ 	.byte	0xff
	.zero		1


	//   ....[120]....
        /*0864*/ 	.word	0x00008fc0
        /*0868*/ 	.word	0x00000000
        /*086c*/ 	.word	0x000000d8
        /*0870*/ 	.short	0x010a
        /*0872*/ 	.byte	0xff
	.zero		1


	//   ....[121]....
        /*0874*/ 	.word	0x00009020
        /*0878*/ 	.word	0x00000000
        /*087c*/ 	.word	0x00000000
        /*0880*/ 	.short	0x010a
        /*0882*/ 	.byte	0xff
	.zero		1


	//   ....[122]....
        /*0884*/ 	.word	0x00009070
        /*0888*/ 	.word	0x00000002
        /*088c*/ 	.word	0x00000000
        /*0890*/ 	.short	0x010a
        /*0892*/ 	.byte	0xff
	.zero		1


	//   ....[123]....
        /*0894*/ 	.word	0x000090d0
        /*0898*/ 	.word	0x00000000
        /*089c*/ 	.word	0x00000100
        /*08a0*/ 	.short	0x010a
        /*08a2*/ 	.byte	0xff
	.zero		1


	//   ....[124]....
        /*08a4*/ 	.word	0x00009120
        /*08a8*/ 	.word	0x00000003
        /*08ac*/ 	.word	0x000000c0
        /*08b0*/ 	.short	0x010a
        /*08b2*/ 	.byte	0xff
	.zero		1


	//   ....[125]....
        /*08b4*/ 	.word	0x00009170
        /*08b8*/ 	.word	0x0000004f
        /*08bc*/ 	.word	0x00000110
        /*08c0*/ 	.short	0x010a
        /*08c2*/ 	.byte	0xff
	.zero		1


	//   ....[126]....
        /*08c4*/ 	.word	0x000091c0
        /*08c8*/ 	.word	0x00000003
        /*08cc*/ 	.word	0x000000c0
        /*08d0*/ 	.short	0x010a
        /*08d2*/ 	.byte	0xff
	.zero		1


	//----- nvinfo : EIATTR_NUM_MBARRIERS
	.align		4
.L_47:
        /*08d4*/ 	.byte	0x03, 0x38
        /*08d6*/ 	.short	0x0026


	//----- nvinfo : EIATTR_EXIT_INSTR_OFFSETS
	.align		4
        /*08d8*/ 	.byte	0x04, 0x1c
        /*08da*/ 	.short	(.L_49 - .L_48)


	//   ....[0]....
.L_48:
        /*08dc*/ 	.word	0x00003350


	//   ....[1]....
        /*08e0*/ 	.word	0x00003600


	//   ....[2]....
        /*08e4*/ 	.word	0x00003660


	//   ....[3]....
        /*08e8*/ 	.word	0x000044a0


	//   ....[4]....
        /*08ec*/ 	.word	0x00005900


	//   ....[5]....
        /*08f0*/ 	.word	0x00005940


	//   ....[6]....
        /*08f4*/ 	.word	0x00008570


	//   ....[7]....
        /*08f8*/ 	.word	0x000085f0


	//   ....[8]....
        /*08fc*/ 	.word	0x00008620


	//   ....[9]....
        /*0900*/ 	.word	0x000086a0


	//----- nvinfo : EIATTR_MAX_THREADS
	.align		4
.L_49:
        /*0904*/ 	.byte	0x04, 0x05
        /*0906*/ 	.short	(.L_51 - .L_50)
.L_50:
        /*0908*/ 	.word	0x00000100
        /*090c*/ 	.word	0x00000001
        /*0910*/ 	.word	0x00000001


	//----- nvinfo : EIATTR_CRS_STACK_SIZE
	.align		4
.L_51:
        /*0914*/ 	.byte	0x04, 0x1e
        /*0916*/ 	.short	(.L_53 - .L_52)
.L_52:
        /*0918*/ 	.word	0x00000000


	//----- nvinfo : EIATTR_CBANK_PARAM_SIZE
	.align		4
.L_53:
        /*091c*/ 	.byte	0x03, 0x19
        /*091e*/ 	.short	0x0800


	//----- nvinfo : EIATTR_PARAM_CBANK
	.align		4
        /*0920*/ 	.byte	0x04, 0x0a
        /*0922*/ 	.short	(.L_55 - .L_54)
	.align		4
.L_54:
        /*0924*/ 	.word	index@(.nv.constant0._ZN7cutlass13device_kernelINS_4conv6kernel13ConvUniversalINS1_16ConvProblemShapeILNS1_8OperatorE2ELi2EEENS1_10collective14CollectiveConvINS1_47MainloopSm100TmaUmmaWarpSpecializedImplicitGemmILS5_2ELi12ELi2ELi1ELi2EN4cute5tupleIJNSA_1CILi1EEESD_SD_EEEEENSB_IJNSC_ILi64EEENSB_IJSG_EEENSB_IJNSC_ILi32EEEEEEEEENS_10tfloat32_tESL_NSA_8TiledMMAINSA_8MMA_AtomIJNSA_17SM100_MMA_TF32_SSISL_SL_fLi64ELi64ELNSA_4UMMA5MajorE1ELSQ_1ELNSP_7ScaleInE0ELSR_0EEEEEENSA_6LayoutISE_NSB_IJNSC_ILi0EEESV_SV_EEEEENSB_IJNSA_10UnderscoreESY_SY_EEEEENS7_6detail27Sm100ImplicitGemmTileTraitsINSA_13SM90_TMA_LOADENSA_14ComposedLayoutINSA_7SwizzleILi2ELi5ELi2EEENSA_18smem_ptr_flag_bitsILi32EEENSU_INSB_IJSI_NSC_ILi4EEEEEENSB_IJSD_SI_EEEEEEEvEENS12_INSA_20SM90_TMA_LOAD_IM2COLES1D_vEEEENS_8epilogue10collective18CollectiveEpilogueINS1I_23Sm100TmaWarpSpecializedILi3ELi2ELi16ELb1ELb0EEEJSK_NSB_IJNSU_ISG_SD_EENSU_ISI_SD_EEEEESL_NSB_IJlNSB_IJSD_llEEESV_EEESL_S1R_NS1I_6fusion15FusionCallbacksIS1M_NS1S_17LinearCombinationISL_fSL_fLNS_15FloatRoundStyleE2EEESK_S1P_JEEENSA_5SM1004TMEM4LOAD26SM100_TMEM_LOAD_16dp128b8xES13_NS14_INS15_ILi3ELi4ELi3EEES18_NSU_INSB_IJNSC_ILi8EEESI_EEENSB_IJSI_SD_EEEEEEENSA_17SM75_U32x4_LDSM_NENSA_14SM90_TMA_STOREES27_NSA_17SM90_U32x4_STSM_NENSA_39AutoVectorizingCopyWithAssumedAlignmentILi128EEEEEEvvEEEEvNT_6ParamsE)
        /*0928*/ 	.short	0x0380
        /*092a*/ 	.short	0x0800


	//----- nvinfo : EIATTR_SW_WAR
	.align		4
.L_55:
        /*092c*/ 	.byte	0x04, 0x36
        /*092e*/ 	.short	(.L_57 - .L_56)
.L_56:
        /*0930*/ 	.word	0x00000008
.L_57:


//--------------------- .nv.callgraph             --------------------------
	.section	.nv.callgraph,"",@"SHT_CUDA_CALLGRAPH"
	.align	4
	.sectionentsize	8
	.align		4
        /*0000*/ 	.word	0x00000000
	.align		4
        /*0004*/ 	.word	0xffffffff
	.align		4
        /*0008*/ 	.word	index@(_ZN7cutlass13device_kernelINS_4conv6kernel13ConvUniversalINS1_16ConvProblemShapeILNS1_8OperatorE2ELi2EEENS1_10collective14CollectiveConvINS1_47MainloopSm100TmaUmmaWarpSpecializedImplicitGemmILS5_2ELi12ELi2ELi1ELi2EN4cute5tupleIJNSA_1CILi1EEESD_SD_EEEEENSB_IJNSC_ILi64EEENSB_IJSG_EEENSB_IJNSC_ILi32EEEEEEEEENS_10tfloat32_tESL_NSA_8TiledMMAINSA_8MMA_AtomIJNSA_17SM100_MMA_TF32_SSISL_SL_fLi64ELi64ELNSA_4UMMA5MajorE1ELSQ_1ELNSP_7ScaleInE0ELSR_0EEEEEENSA_6LayoutISE_NSB_IJNSC_ILi0EEESV_SV_EEEEENSB_IJNSA_10UnderscoreESY_SY_EEEEENS7_6detail27Sm100ImplicitGemmTileTraitsINSA_13SM90_TMA_LOADENSA_14ComposedLayoutINSA_7SwizzleILi2ELi5ELi2EEENSA_18smem_ptr_flag_bitsILi32EEENSU_INSB_IJSI_NSC_ILi4EEEEEENSB_IJSD_SI_EEEEEEEvEENS12_INSA_20SM90_TMA_LOAD_IM2COLES1D_vEEEENS_8epilogue10collective18CollectiveEpilogueINS1I_23Sm100TmaWarpSpecializedILi3ELi2ELi16ELb1ELb0EEEJSK_NSB_IJNSU_ISG_SD_EENSU_ISI_SD_EEEEESL_NSB_IJlNSB_IJSD_llEEESV_EEESL_S1R_NS1I_6fusion15FusionCallbacksIS1M_NS1S_17LinearCombinationISL_fSL_fLNS_15FloatRoundStyleE2EEESK_S1P_JEEENSA_5SM1004TMEM4LOAD26SM100_TMEM_LOAD_16dp128b8xES13_NS14_INS15_ILi3ELi4ELi3EEES18_NSU_INSB_IJNSC_ILi8EEESI_EEENSB_IJSI_SD_EEEEEEENSA_17SM75_U32x4_LDSM_NENSA_14SM90_TMA_STOREES27_NSA_17SM90_U32x4_STSM_NENSA_39AutoVectorizingCopyWithAssumedAlignmentILi128EEEEEEvvEEEEvNT_6ParamsE)
	.align		4
        /*000c*/ 	.word	index@(__assertfail)
	.align		4
        /*0010*/ 	.word	0x00000000
	.align		4
        /*0014*/ 	.word	0xfffffffe
	.align		4
        /*0018*/ 	.word	0x00000000
	.align		4
        /*001c*/ 	.word	0xfffffffd
	.align		4
        /*0020*/ 	.word	0x00000000
	.align		4
        /*0024*/ 	.word	0xfffffffc


//--------------------- .nv.constant4             --------------------------
	.section	.nv.constant4,"a",@progbits
	.align	8
	.align		8
.nv.constant4:
        /*0000*/ 	.dword	__assertfail
	.align		8
        /*0008*/ 	.dword	__unnamed_1
	.align		8
        /*0010*/ 	.dword	__unnamed_2
	.align		8
        /*0018*/ 	.dword	_ZN39_INTERNAL_69e0db09_4_k_cu_f7b8bfdd_41524cuda3std3__45__cpo5beginE
	.align		8
        /*0020*/ 	.dword	_ZN39_INTERNAL_69e0db09_4_k_cu_f7b8bfdd_41524cuda3std3__45__cpo3endE
	.align		8
        /*0028*/ 	.dword	_ZN39_INTERNAL_69e0db09_4_k_cu_f7b8bfdd_41524cuda3std3__45__cpo6cbeginE
	.align		8
        /*0030*/ 	.dword	_ZN39_INTERNAL_69e0db09_4_k_cu_f7b8bfdd_41524cuda3std3__45__cpo4cendE
	.align		8
        /*0038*/ 	.dword	_ZN39_INTERNAL_69e0db09_4_k_cu_f7b8bfdd_41524cuda3std3__441_GLOBAL__N__69e0db09_4_k_cu_f7b8bfdd_41526ignoreE
	.align		8
        /*0040*/ 	.dword	_ZN39_INTERNAL_69e0db09_4_k_cu_f7b8bfdd_41524cuda3std3__419piecewise_constructE
	.align		8
        /*0048*/ 	.dword	_ZN39_INTERNAL_69e0db09_4_k_cu_f7b8bfdd_41524cuda3std3__48in_placeE
	.align		8
        /*0050*/ 	.dword	_ZN39_INTERNAL_69e0db09_4_k_cu_f7b8bfdd_41524cuda3std6ranges3__45__cpo4swapE
	.align		8
        /*0058*/ 	.dword	_ZN39_INTERNAL_69e0db09_4_k_cu_f7b8bfdd_41524cuda3std6ranges3__45__cpo9iter_moveE
	.align		8
        /*0060*/ 	.dword	_ZN39_INTERNAL_69e0db09_4_k_cu_f7b8bfdd_41524cute7productE
	.align		8
        /*0068*/ 	.dword	_ZN39_INTERNAL_69e0db09_4_k_cu_f7b8bfdd_41524cute1_E
	.align		8
        /*0070*/ 	.dword	$str$27
	.align		8
        /*0078*/ 	.dword	$str$28
	.align		8
        /*0080*/ 	.dword	$str$29
	.align		8
        /*0088*/ 	.dword	$str$30


//--------------------- .text._ZN7cutlass13device_kernelINS_4conv6kernel13ConvUniversalINS1_16ConvProblemShapeILNS1_8OperatorE2ELi2EEENS1_10collective14CollectiveConvINS1_47MainloopSm100TmaUmmaWarpSpecializedImplicitGemmILS5_2ELi12ELi2ELi1ELi2EN4cute5tupleIJNSA_1CILi1EEESD_SD_EEEEENSB_IJNSC_ILi64EEENSB_IJSG_EEENSB_IJNSC_ILi32EEEEEEEEENS_10tfloat32_tESL_NSA_8TiledMMAINSA_8MMA_AtomIJNSA_17SM100_MMA_TF32_SSISL_SL_fLi64ELi64ELNSA_4UMMA5MajorE1ELSQ_1ELNSP_7ScaleInE0ELSR_0EEEEEENSA_6LayoutISE_NSB_IJNSC_ILi0EEESV_SV_EEEEENSB_IJNSA_10UnderscoreESY_SY_EEEEENS7_6detail27Sm100ImplicitGemmTileTraitsINSA_13SM90_TMA_LOADENSA_14ComposedLayoutINSA_7SwizzleILi2ELi5ELi2EEENSA_18smem_ptr_flag_bitsILi32EEENSU_INSB_IJSI_NSC_ILi4EEEEEENSB_IJSD_SI_EEEEEEEvEENS12_INSA_20SM90_TMA_LOAD_IM2COLES1D_vEEEENS_8epilogue10collective18CollectiveEpilogueINS1I_23Sm100TmaWarpSpecializedILi3ELi2ELi16ELb1ELb0EEEJSK_NSB_IJNSU_ISG_SD_EENSU_ISI_SD_EEEEESL_NSB_IJlNSB_IJSD_llEEESV_EEESL_S1R_NS1I_6fusion15FusionCallbacksIS1M_NS1S_17LinearCombinationISL_fSL_fLNS_15FloatRoundStyleE2EEESK_S1P_JEEENSA_5SM1004TMEM4LOAD26SM100_TMEM_LOAD_16dp128b8xES13_NS14_INS15_ILi3ELi4ELi3EEES18_NSU_INSB_IJNSC_ILi8EEESI_EEENSB_IJSI_SD_EEEEEEENSA_17SM75_U32x4_LDSM_NENSA_14SM90_TMA_STOREES27_NSA_17SM90_U32x4_STSM_NENSA_39AutoVectorizingCopyWithAssumedAlignmentILi128EEEEEEvvEEEEvNT_6ParamsE --------------------------
	.section	.text._ZN7cutlass13device_kernelINS_4conv6kernel13ConvUniversalINS1_16ConvProblemShapeILNS1_8OperatorE2ELi2EEENS1_10collective14CollectiveConvINS1_47MainloopSm100TmaUmmaWarpSpecializedImplicitGemmILS5_2ELi12ELi2ELi1ELi2EN4cute5tupleIJNSA_1CILi1EEESD_SD_EEEEENSB_IJNSC_ILi64EEENSB_IJSG_EEENSB_IJNSC_ILi32EEEEEEEEENS_10tfloat32_tESL_NSA_8TiledMMAINSA_8MMA_AtomIJNSA_17SM100_MMA_TF32_SSISL_SL_fLi64ELi64ELNSA_4UMMA5MajorE1ELSQ_1ELNSP_7ScaleInE0ELSR_0EEEEEENSA_6LayoutISE_NSB_IJNSC_ILi0EEESV_SV_EEEEENSB_IJNSA_10UnderscoreESY_SY_EEEEENS7_6detail27Sm100ImplicitGemmTileTraitsINSA_13SM90_TMA_LOADENSA_14ComposedLayoutINSA_7SwizzleILi2ELi5ELi2EEENSA_18smem_ptr_flag_bitsILi32EEENSU_INSB_IJSI_NSC_ILi4EEEEEENSB_IJSD_SI_EEEEEEEvEENS12_INSA_20SM90_TMA_LOAD_IM2COLES1D_vEEEENS_8epilogue10collective18CollectiveEpilogueINS1I_23Sm100TmaWarpSpecializedILi3ELi2ELi16ELb1ELb0EEEJSK_NSB_IJNSU_ISG_SD_EENSU_ISI_SD_EEEEESL_NSB_IJlNSB_IJSD_llEEESV_EEESL_S1R_NS1I_6fusion15FusionCallbacksIS1M_NS1S_17LinearCombinationISL_fSL_fLNS_15FloatRoundStyleE2EEESK_S1P_JEEENSA_5SM1004TMEM4LOAD26SM100_TMEM_LOAD_16dp128b8xES13_NS14_INS15_ILi3ELi4ELi3EEES18_NSU_INSB_IJNSC_ILi8EEESI_EEENSB_IJSI_SD_EEEEEEENSA_17SM75_U32x4_LDSM_NENSA_14SM90_TMA_STOREES27_NSA_17SM90_U32x4_STSM_NENSA_39AutoVectorizingCopyWithAssumedAlignmentILi128EEEEEEvvEEEEvNT_6ParamsE,"ax",@progbits
	.align	128
.text._ZN7cutlass13device_kernelINS_4conv6kernel13ConvUniversalINS1_16ConvProblemShapeILNS1_8OperatorE2ELi2EEENS1_10collective14CollectiveConvINS1_47MainloopSm100TmaUmmaWarpSpecializedImplicitGemmILS5_2ELi12ELi2ELi1ELi2EN4cute5tupleIJNSA_1CILi1EEESD_SD_EEEEENSB_IJNSC_ILi64EEENSB_IJSG_EEENSB_IJNSC_ILi32EEEEEEEEENS_10tfloat32_tESL_NSA_8TiledMMAINSA_8MMA_AtomIJNSA_17SM100_MMA_TF32_SSISL_SL_fLi64ELi64ELNSA_4UMMA5MajorE1ELSQ_1ELNSP_7ScaleInE0ELSR_0EEEEEENSA_6LayoutISE_NSB_IJNSC_ILi0EEESV_SV_EEEEENSB_IJNSA_10UnderscoreESY_SY_EEEEENS7_6detail27Sm100ImplicitGemmTileTraitsINSA_13SM90_TMA_LOADENSA_14ComposedLayoutINSA_7SwizzleILi2ELi5ELi2EEENSA_18smem_ptr_flag_bitsILi32EEENSU_INSB_IJSI_NSC_ILi4EEEEEENSB_IJSD_SI_EEEEEEEvEENS12_INSA_20SM90_TMA_LOAD_IM2COLES1D_vEEEENS_8epilogue10collective18CollectiveEpilogueINS1I_23Sm100TmaWarpSpecializedILi3ELi2ELi16ELb1ELb0EEEJSK_NSB_IJNSU_ISG_SD_EENSU_ISI_SD_EEEEESL_NSB_IJlNSB_IJSD_llEEESV_EEESL_S1R_NS1I_6fusion15FusionCallbacksIS1M_NS1S_17LinearCombinationISL_fSL_fLNS_15FloatRoundStyleE2EEESK_S1P_JEEENSA_5SM1004TMEM4LOAD26SM100_TMEM_LOAD_16dp128b8xES13_NS14_INS15_ILi3ELi4ELi3EEES18_NSU_INSB_IJNSC_ILi8EEESI_EEENSB_IJSI_SD_EEEEEEENSA_17SM75_U32x4_LDSM_NENSA_14SM90_TMA_STOREES27_NSA_17SM90_U32x4_STSM_NENSA_39AutoVectorizingCopyWithAssumedAlignmentILi128EEEEEEvvEEEEvNT_6ParamsE:
        .type           _ZN7cutlass13device_kernelINS_4conv6kernel13ConvUniversalINS1_16ConvProblemShapeILNS1_8OperatorE2ELi2EEENS1_10collective14CollectiveConvINS1_47MainloopSm100TmaUmmaWarpSpecializedImplicitGemmILS5_2ELi12ELi2ELi1ELi2EN4cute5tupleIJNSA_1CILi1EEESD_SD_EEEEENSB_IJNSC_ILi64EEENSB_IJSG_EEENSB_IJNSC_ILi32EEEEEEEEENS_10tfloat32_tESL_NSA_8TiledMMAINSA_8MMA_AtomIJNSA_17SM100_MMA_TF32_SSISL_SL_fLi64ELi64ELNSA_4UMMA5MajorE1ELSQ_1ELNSP_7ScaleInE0ELSR_0EEEEEENSA_6LayoutISE_NSB_IJNSC_ILi0EEESV_SV_EEEEENSB_IJNSA_10UnderscoreESY_SY_EEEEENS7_6detail27Sm100ImplicitGemmTileTraitsINSA_13SM90_TMA_LOADENSA_14ComposedLayoutINSA_7SwizzleILi2ELi5ELi2EEENSA_18smem_ptr_flag_bitsILi32EEENSU_INSB_IJSI_NSC_ILi4EEEEEENSB_IJSD_SI_EEEEEEEvEENS12_INSA_20SM90_TMA_LOAD_IM2COLES1D_vEEEENS_8epilogue10collective18CollectiveEpilogueINS1I_23Sm100TmaWarpSpecializedILi3ELi2ELi16ELb1ELb0EEEJSK_NSB_IJNSU_ISG_SD_EENSU_ISI_SD_EEEEESL_NSB_IJlNSB_IJSD_llEEESV_EEESL_S1R_NS1I_6fusion15FusionCallbacksIS1M_NS1S_17LinearCombinationISL_fSL_fLNS_15FloatRoundStyleE2EEESK_S1P_JEEENSA_5SM1004TMEM4LOAD26SM100_TMEM_LOAD_16dp128b8xES13_NS14_INS15_ILi3ELi4ELi3EEES18_NSU_INSB_IJNSC_ILi8EEESI_EEENSB_IJSI_SD_EEEEEEENSA_17SM75_U32x4_LDSM_NENSA_14SM90_TMA_STOREES27_NSA_17SM90_U32x4_STSM_NENSA_39AutoVectorizingCopyWithAssumedAlignmentILi128EEEEEEvvEEEEvNT_6ParamsE,@function
        .size           _ZN7cutlass13device_kernelINS_4conv6kernel13ConvUniversalINS1_16ConvProblemShapeILNS1_8OperatorE2ELi2EEENS1_10collective14CollectiveConvINS1_47MainloopSm100TmaUmmaWarpSpecializedImplicitGemmILS5_2ELi12ELi2ELi1ELi2EN4cute5tupleIJNSA_1CILi1EEESD_SD_EEEEENSB_IJNSC_ILi64EEENSB_IJSG_EEENSB_IJNSC_ILi32EEEEEEEEENS_10tfloat32_tESL_NSA_8TiledMMAINSA_8MMA_AtomIJNSA_17SM100_MMA_TF32_SSISL_SL_fLi64ELi64ELNSA_4UMMA5MajorE1ELSQ_1ELNSP_7ScaleInE0ELSR_0EEEEEENSA_6LayoutISE_NSB_IJNSC_ILi0EEESV_SV_EEEEENSB_IJNSA_10UnderscoreESY_SY_EEEEENS7_6detail27Sm100ImplicitGemmTileTraitsINSA_13SM90_TMA_LOADENSA_14ComposedLayoutINSA_7SwizzleILi2ELi5ELi2EEENSA_18smem_ptr_flag_bitsILi32EEENSU_INSB_IJSI_NSC_ILi4EEEEEENSB_IJSD_SI_EEEEEEEvEENS12_INSA_20SM90_TMA_LOAD_IM2COLES1D_vEEEENS_8epilogue10collective18CollectiveEpilogueINS1I_23Sm100TmaWarpSpecializedILi3ELi2ELi16ELb1ELb0EEEJSK_NSB_IJNSU_ISG_SD_EENSU_ISI_SD_EEEEESL_NSB_IJlNSB_IJSD_llEEESV_EEESL_S1R_NS1I_6fusion15FusionCallbacksIS1M_NS1S_17LinearCombinationISL_fSL_fLNS_15FloatRoundStyleE2EEESK_S1P_JEEENSA_5SM1004TMEM4LOAD26SM100_TMEM_LOAD_16dp128b8xES13_NS14_INS15_ILi3ELi4ELi3EEES18_NSU_INSB_IJNSC_ILi8EEESI_EEENSB_IJSI_SD_EEEEEEENSA_17SM75_U32x4_LDSM_NENSA_14SM90_TMA_STOREES27_NSA_17SM90_U32x4_STSM_NENSA_39AutoVectorizingCopyWithAssumedAlignmentILi128EEEEEEvvEEEEvNT_6ParamsE,(.L_x_168 - _ZN7cutlass13device_kernelINS_4conv6kernel13ConvUniversalINS1_16ConvProblemShapeILNS1_8OperatorE2ELi2EEENS1_10collective14CollectiveConvINS1_47MainloopSm100TmaUmmaWarpSpecializedImplicitGemmILS5_2ELi12ELi2ELi1ELi2EN4cute5tupleIJNSA_1CILi1EEESD_SD_EEEEENSB_IJNSC_ILi64EEENSB_IJSG_EEENSB_IJNSC_ILi32EEEEEEEEENS_10tfloat32_tESL_NSA_8TiledMMAINSA_8MMA_AtomIJNSA_17SM100_MMA_TF32_SSISL_SL_fLi64ELi64ELNSA_4UMMA5MajorE1ELSQ_1ELNSP_7ScaleInE0ELSR_0EEEEEENSA_6LayoutISE_NSB_IJNSC_ILi0EEESV_SV_EEEEENSB_IJNSA_10UnderscoreESY_SY_EEEEENS7_6detail27Sm100ImplicitGemmTileTraitsINSA_13SM90_TMA_LOADENSA_14ComposedLayoutINSA_7SwizzleILi2ELi5ELi2EEENSA_18smem_ptr_flag_bitsILi32EEENSU_INSB_IJSI_NSC_ILi4EEEEEENSB_IJSD_SI_EEEEEEEvEENS12_INSA_20SM90_TMA_LOAD_IM2COLES1D_vEEEENS_8epilogue10collective18CollectiveEpilogueINS1I_23Sm100TmaWarpSpecializedILi3ELi2ELi16ELb1ELb0EEEJSK_NSB_IJNSU_ISG_SD_EENSU_ISI_SD_EEEEESL_NSB_IJlNSB_IJSD_llEEESV_EEESL_S1R_NS1I_6fusion15FusionCallbacksIS1M_NS1S_17LinearCombinationISL_fSL_fLNS_15FloatRoundStyleE2EEESK_S1P_JEEENSA_5SM1004TMEM4LOAD26SM100_TMEM_LOAD_16dp128b8xES13_NS14_INS15_ILi3ELi4ELi3EEES18_NSU_INSB_IJNSC_ILi8EEESI_EEENSB_IJSI_SD_EEEEEEENSA_17SM75_U32x4_LDSM_NENSA_14SM90_TMA_STOREES27_NSA_17SM90_U32x4_STSM_NENSA_39AutoVectorizingCopyWithAssumedAlignmentILi128EEEEEEvvEEEEvNT_6ParamsE)
        .other          _ZN7cutlass13device_kernelINS_4conv6kernel13ConvUniversalINS1_16ConvProblemShapeILNS1_8OperatorE2ELi2EEENS1_10collective14CollectiveConvINS1_47MainloopSm100TmaUmmaWarpSpecializedImplicitGemmILS5_2ELi12ELi2ELi1ELi2EN4cute5tupleIJNSA_1CILi1EEESD_SD_EEEEENSB_IJNSC_ILi64EEENSB_IJSG_EEENSB_IJNSC_ILi32EEEEEEEEENS_10tfloat32_tESL_NSA_8TiledMMAINSA_8MMA_AtomIJNSA_17SM100_MMA_TF32_SSISL_SL_fLi64ELi64ELNSA_4UMMA5MajorE1ELSQ_1ELNSP_7ScaleInE0ELSR_0EEEEEENSA_6LayoutISE_NSB_IJNSC_ILi0EEESV_SV_EEEEENSB_IJNSA_10UnderscoreESY_SY_EEEEENS7_6detail27Sm100ImplicitGemmTileTraitsINSA_13SM90_TMA_LOADENSA_14ComposedLayoutINSA_7SwizzleILi2ELi5ELi2EEENSA_18smem_ptr_flag_bitsILi32EEENSU_INSB_IJSI_NSC_ILi4EEEEEENSB_IJSD_SI_EEEEEEEvEENS12_INSA_20SM90_TMA_LOAD_IM2COLES1D_vEEEENS_8epilogue10collective18CollectiveEpilogueINS1I_23Sm100TmaWarpSpecializedILi3ELi2ELi16ELb1ELb0EEEJSK_NSB_IJNSU_ISG_SD_EENSU_ISI_SD_EEEEESL_NSB_IJlNSB_IJSD_llEEESV_EEESL_S1R_NS1I_6fusion15FusionCallbacksIS1M_NS1S_17LinearCombinationISL_fSL_fLNS_15FloatRoundStyleE2EEESK_S1P_JEEENSA_5SM1004TMEM4LOAD26SM100_TMEM_LOAD_16dp128b8xES13_NS14_INS15_ILi3ELi4ELi3EEES18_NSU_INSB_IJNSC_ILi8EEESI_EEENSB_IJSI_SD_EEEEEEENSA_17SM75_U32x4_LDSM_NENSA_14SM90_TMA_STOREES27_NSA_17SM90_U32x4_STSM_NENSA_39AutoVectorizingCopyWithAssumedAlignmentILi128EEEEEEvvEEEEvNT_6ParamsE,@"STO_CUDA_ENTRY STV_DEFAULT"
_ZN7cutlass13device_kernelINS_4conv6kernel13ConvUniversalINS1_16ConvProblemShapeILNS1_8OperatorE2ELi2EEENS1_10collective14CollectiveConvINS1_47MainloopSm100TmaUmmaWarpSpecializedImplicitGemmILS5_2ELi12ELi2ELi1ELi2EN4cute5tupleIJNSA_1CILi1EEESD_SD_EEEEENSB_IJNSC_ILi64EEENSB_IJSG_EEENSB_IJNSC_ILi32EEEEEEEEENS_10tfloat32_tESL_NSA_8TiledMMAINSA_8MMA_AtomIJNSA_17SM100_MMA_TF32_SSISL_SL_fLi64ELi64ELNSA_4UMMA5MajorE1ELSQ_1ELNSP_7ScaleInE0ELSR_0EEEEEENSA_6LayoutISE_NSB_IJNSC_ILi0EEESV_SV_EEEEENSB_IJNSA_10UnderscoreESY_SY_EEEEENS7_6detail27Sm100ImplicitGemmTileTraitsINSA_13SM90_TMA_LOADENSA_14ComposedLayoutINSA_7SwizzleILi2ELi5ELi2EEENSA_18smem_ptr_flag_bitsILi32EEENSU_INSB_IJSI_NSC_ILi4EEEEEENSB_IJSD_SI_EEEEEEEvEENS12_INSA_20SM90_TMA_LOAD_IM2COLES1D_vEEEENS_8epilogue10collective18CollectiveEpilogueINS1I_23Sm100TmaWarpSpecializedILi3ELi2ELi16ELb1ELb0EEEJSK_NSB_IJNSU_ISG_SD_EENSU_ISI_SD_EEEEESL_NSB_IJlNSB_IJSD_llEEESV_EEESL_S1R_NS1I_6fusion15FusionCallbacksIS1M_NS1S_17LinearCombinationISL_fSL_fLNS_15FloatRoundStyleE2EEESK_S1P_JEEENSA_5SM1004TMEM4LOAD26SM100_TMEM_LOAD_16dp128b8xES13_NS14_INS15_ILi3ELi4ELi3EEES18_NSU_INSB_IJNSC_ILi8EEESI_EEENSB_IJSI_SD_EEEEEEENSA_17SM75_U32x4_LDSM_NENSA_14SM90_TMA_STOREES27_NSA_17SM90_U32x4_STSM_NENSA_39AutoVectorizingCopyWithAssumedAlignmentILi128EEEEEEvvEEEEvNT_6ParamsE:
[----:B------:R-:W1:Y:S01]  /*0000*/  LDC R1, c[0x0][0x37c] ;  /* 0x0000df00ff017b82 */ /* 0x000e620000000800 */
[----:B------:R-:W2:Y:S07]  /*0010*/  S2R R62, SR_TID.X ;  /* 0x00000000003e7919 */ /* 0x000eae0000002100 */
[----:B------:R-:W3:Y:S01]  /*0020*/  LDC.64 R2, c[0x0][0x890] ;  /* 0x00022400ff027b82 */ /* 0x000ee20000000a00 */
[----:B------:R-:W-:Y:S01]  /*0030*/  ELECT P2, URZ, PT ;  /* 0x0000000000ff782f */ /* 0x000fe20003840000 */
[----:B-1----:R-:W-:Y:S01]  /*0040*/  VIADD R1, R1, 0xfffffff8 ;  /* 0xfffffff801017836 */ /* 0x002fe20000000000 */
[----:B------:R-:W-:-:S02]  /*0050*/  PRMT R63, RZ, 0x7610, R63 ;  /* 0x00007610ff3f7816 */ /* 0x000fc4000000003f */
[----:B---3--:R-:W-:-:S04]  /*0060*/  ISETP.NE.U32.AND P0, PT, R2, RZ, PT ;  /* 0x000000ff0200720c */ /* 0x008fc80003f05070 */
[----:B------:R-:W-:Y:S02]  /*0070*/  ISETP.NE.AND.EX P0, PT, R3, RZ, PT, P0 ;  /* 0x000000ff0300720c */ /* 0x000fe40003f05300 */
[----:B--2---:R-:W-:-:S05]  /*0080*/  SHF.R.U32.HI R64, RZ, 0x5, R62 ;  /* 0x00000005ff407819 */ /* 0x004fca000001163e */
[----:B------:R-:W1:Y:S02]  /*0090*/  SHFL.IDX PT, R0, R64, RZ, 0x1f ;  /* 0x00001fff40007589 */ /* 0x000e6400000e0000 */
[----:B-1----:R-:W-:-:S04]  /*00a0*/  R2UR UR15, R0 ;  /* 0x00000000000f72ca */ /* 0x002fc800000e0000 */
[----:B------:R-:W-:Y:S05]  /*00b0*/  @P0 BRA `(.L_x_0) ;  /* 0x0000000000300947 */ /* 0x000fea0003800000 */
[----:B------:R-:W1:Y:S02]  /*00c0*/  LDCU.64 UR4, c[0x0][0x888] ;  /* 0x00011100ff0477ac */ /* 0x000e640008000a00 */
[----:B-1----:R-:W-:-:S04]  /*00d0*/  UISETP.NE.U32.AND UP0, UPT, UR4, URZ, UPT ;  /* 0x000000ff0400728c */ /* 0x002fc8000bf05070 */
[----:B------:R-:W-:-:S09]  /*00e0*/  UISETP.NE.AND.EX UP0, UPT, UR5, URZ, UPT, UP0 ;  /* 0x000000ff0500728c */ /* 0x000fd2000bf05300 */
[----:B------:R-:W-:Y:S05]  /*00f0*/  BRA.U !UP0, `(.L_x_1) ;  /* 0x0000000108147547 */ /* 0x000fea000b800000 */
[----:B------:R-:W1:Y:S01]  /*0100*/  LDC.64 R4, c[0x0][0x888] ;  /* 0x00022200ff047b82 */ /* 0x000e620000000a00 */
[----:B------:R-:W1:Y:S02]  /*0110*/  LDCU.64 UR4, c[0x0][0x358] ;  /* 0x00006b00ff0477ac */ /* 0x000e640008000a00 */
[----:B-1----:R1:W5:Y:S01]  /*0120*/  LDG.E R27, desc[UR4][R4.64] ;  /* 0x00000004041b7981 */ /* 0x002362000c1e1900 */
[----:B------:R-:W-:Y:S01]  /*0130*/  HFMA2 R63, -RZ, RZ, 0, 5.9604644775390625e-08 ;  /* 0x00000001ff3f7431 */ /* 0x000fe200000001ff */
[----:B------:R-:W-:Y:S05]  /*0140*/  BRA `(.L_x_0) ;  /* 0x00000000000c7947 */ /* 0x000fea0003800000 */
.L_x_1:
[----:B------:R-:W1:Y:S01]  /*0150*/  LDCU UR4, c[0x0][0x880] ;  /* 0x00011000ff0477ac */ /* 0x000e620008000800 */
[----:B------:R-:W-:Y:S01]  /*0160*/  HFMA2 R63, -RZ, RZ, 0, 5.9604644775390625e-08 ;  /* 0x00000001ff3f7431 */ /* 0x000fe200000001ff */
[----:B-1----:R-:W-:-:S07]  /*0170*/  MOV R27, UR4 ;  /* 0x00000004001b7c02 */ /* 0x002fce0008000f00 */
.L_x_0:
[----:B------:R-:W2:Y:S02]  /*0180*/  LDCU.64 UR4, c[0x0][0x8b0] ;  /* 0x00011600ff0477ac */ /* 0x000ea40008000a00 */
[----:B--2---:R-:W-:-:S04]  /*0190*/  UISETP.NE.U32.AND UP0, UPT, UR4, URZ, UPT ;  /* 0x000000ff0400728c */ /* 0x004fc8000bf05070 */
[----:B------:R-:W-:-:S09]  /*01a0*/  UISETP.NE.AND.EX UP0, UPT, UR5, URZ, UPT, UP0 ;  /* 0x000000ff0500728c */ /* 0x000fd2000bf05300 */
[----:B------:R-:W-:Y:S05]  /*01b0*/  BRA.U UP0, `(.L_x_2) ;  /* 0x0000000100287547 */ /* 0x000fea000b800000 */
[----:B------:R-:W2:Y:S02]  /*01c0*/  LDCU.64 UR4, c[0x0][0x8a8] ;  /* 0x00011500ff0477ac */ /* 0x000ea40008000a00 */
[----:B--2---:R-:W-:-:S04]  /*01d0*/  UISETP.NE.U32.AND UP0, UPT, UR4, URZ, UPT ;  /* 0x000000ff0400728c */ /* 0x004fc8000bf05070 */
[----:B------:R-:W-:-:S09]  /*01e0*/  UISETP.NE.AND.EX UP0, UPT, UR5, URZ, UPT, UP0 ;  /* 0x000000ff0500728c */ /* 0x000fd2000bf05300 */
[----:B------:R-:W-:Y:S05]  /*01f0*/  BRA.U !UP0, `(.L_x_3) ;  /* 0x0000000108107547 */ /* 0x000fea000b800000 */
[----:B------:R-:W2:Y:S01]  /*0200*/  LDC.64 R24, c[0x0][0x8a8] ;  /* 0x00022a00ff187b82 */ /* 0x000ea20000000a00 */
[----:B------:R-:W2:Y:S02]  /*0210*/  LDCU.64 UR4, c[0x0][0x358] ;  /* 0x00006b00ff0477ac */ /* 0x000ea40008000a00 */
[----:B--2---:R2:W5:Y:S01]  /*0220*/  LDG.E R24, desc[UR4][R24.64] ;  /* 0x0000000418187981 */ /* 0x004562000c1e1900 */
[----:B------:R-:W-:Y:S05]  /*0230*/  BRA `(.L_x_2) ;  /* 0x0000000000087947 */ /* 0x000fea0003800000 */
.L_x_3:
[----:B------:R-:W2:Y:S02]  /*0240*/  LDCU UR4, c[0x0][0x8a0] ;  /* 0x00011400ff0477ac */ /* 0x000ea40008000800 */
[----:B--2---:R-:W-:Y:S02]  /*0250*/  MOV R24, UR4 ;  /* 0x0000000400187c02 */ /* 0x004fe40008000f00 */
.L_x_2:
[----:B-1----:R-:W1:Y:S01]  /*0260*/  LDC.64 R4, c[0x0][0x888] ;  /* 0x00022200ff047b82 */ /* 0x002e620000000a00 */
[----:B------:R-:W-:Y:S01]  /*0270*/  IMAD.U32 R0, RZ, RZ, UR15 ;  /* 0x0000000fff007e24 */ /* 0x000fe2000f8e00ff */
[----:B------:R-:W-:Y:S01]  /*0280*/  ISETP.EQ.U32.AND P4, PT, R2, RZ, PT ;  /* 0x000000ff0200720c */ /* 0x000fe20003f82070 */
[----:B------:R-:W-:Y:S03]  /*0290*/  BSSY.RECONVERGENT B0, `(.L_x_4) ;  /* 0x0000012000007945 */ /* 0x000fe60003800200 */
[----:B------:R-:W-:Y:S02]  /*02a0*/  ISETP.NE.OR P1, PT, R0, 0x1, !P2 ;  /* 0x000000010000780c */ /* 0x000fe40005725670 */
[----:B-1----:R-:W-:-:S04]  /*02b0*/  ISETP.NE.U32.AND P0, PT, R4, RZ, PT ;  /* 0x000000ff0400720c */ /* 0x002fc80003f05070 */
[----:B------:R-:W-:-:S13]  /*02c0*/  ISETP.NE.AND.EX P0, PT, R5, RZ, PT, P0 ;  /* 0x000000ff0500720c */ /* 0x000fda0003f05300 */
[----:B------:R-:W-:Y:S01]  /*02d0*/  VOTEU.ANY UP3, P0 ;  /* 0x0000000000ff7886 */ /* 0x000fe20000060100 */
[----:B------:R-:W-:Y:S02]  /*02e0*/  PLOP3.LUT P3, PT, PT, PT, UP3, 0x80, 0x8 ;  /* 0x000000000008781c */ /* 0x000fe40003f6f038 */
[----:B------:R-:W-:Y:S02]  /*02f0*/  ISETP.NE.OR P0, PT, R0, 0x3, !P2 ;  /* 0x000000030000780c */ /* 0x000fe40005705670 */
[----:B------:R-:W-:-:S04]  /*0300*/  ISETP.EQ.OR.EX P5, PT, R3, RZ, !P3, P4 ;  /* 0x000000ff0300720c */ /* 0x000fc80005fa2740 */
[----:B------:R-:W-:Y:S01]  /*0310*/  P2R R71, PR, RZ, 0x20 ;  /* 0x00000020ff477803 */ /* 0x000fe20000000000 */
[----:B------:R-:W-:Y:S05]  /*0320*/  @P1 BRA `(.L_x_5) ;  /* 0x0000000000201947 */ /* 0x000fea0003800000 */
[----:B------:R-:W1:Y:S02]  /*0330*/  LDCU.64 UR4, c[0x0][0x348] ;  /* 0x00006900ff0477ac */ /* 0x000e640008000a00 */
[----:B-1----:R-:W-:Y:S02]  /*0340*/  UIADD3 UR6, UP1, UPT, UR4, 0x80, URZ ;  /* 0x0000008004067890 */ /* 0x002fe4000ff3e0ff */
[----:B------:R-:W-:Y:S02]  /*0350*/  UIADD3 UR4, UP0, UPT, UR4, 0x180, URZ ;  /* 0x0000018004047890 */ /* 0x000fe4000ff1e0ff */
[----:B------:R-:W-:Y:S02]  /*0360*/  UIADD3.X UR7, UPT, UPT, URZ, UR5, URZ, UP1, !UPT ;  /* 0x00000005ff077290 */ /* 0x000fe40008ffe4ff */
[----:B------:R-:W-:-:S07]  /*0370*/  UIADD3.X UR5, UPT, UPT, URZ, UR5, URZ, UP0, !UPT ;  /* 0x00000005ff057290 */ /* 0x000fce00087fe4ff */
[----:B------:R1:W-:Y:S02]  /*0380*/  UTMACCTL.PF [UR6] ;  /* 0x00000000060079b9 */ /* 0x0003e40008040000 */
[----:B------:R1:W-:Y:S02]  /*0390*/  UTMACCTL.PF [UR4] ;  /* 0x00000000040079b9 */ /* 0x0003e40008040000 */
[----:B-1----:R-:W-:Y:S01]  /*03a0*/  NOP ;  /* 0x0000000000007918 */ /* 0x002fe20000000000 */
.L_x_5:
[----:B------:R-:W-:Y:S05]  /*03b0*/  BSYNC.RECONVERGENT B0 ;  /* 0x0000000000007941 */ /* 0x000fea0003800200 */
.L_x_4:
[----:B------:R-:W-:Y:S04]  /*03c0*/  BSSY.RECONVERGENT B0, `(.L_x_6) ;  /* 0x000000a000007945 */ /* 0x000fe80003800200 */
        /* <DEDUP_REMOVED lines=9> */
.L_x_7:
[----:B------:R-:W-:Y:S05]  /*0460*/  BSYNC.RECONVERGENT B0 ;  /* 0x0000000000007941 */ /* 0x000fea0003800200 */
.L_x_6:
[----:B------:R-:W-:Y:S01]  /*0470*/  UPLOP3.LUT UP2, UPT, UPT, UPT, UPT, 0x80, 0x8 ;  /* 0x000000000008789c */ /* 0x000fe20003f4f070 */
[----:B------:R-:W-:Y:S10]  /*0480*/  @!P5 BRA `(.L_x_8) ;  /* 0x000000000024d947 */ /* 0x000ff40003800000 */
[----:B------:R-:W-:Y:S01]  /*0490*/  ISETP.NE.U32.AND P1, PT, R2, RZ, PT ;  /* 0x000000ff0200720c */ /* 0x000fe20003f25070 */
[----:B------:R-:W-:Y:S01]  /*04a0*/  USEL UR4, URZ, 0xffffffff, UP3 ;  /* 0xffffffffff047887 */ /* 0x000fe20009800000 */
[----:B-----5:R-:W-:Y:S02]  /*04b0*/  FSETP.NEU.AND P0, PT, R27, RZ, PT ;  /* 0x000000ff1b00720b */ /* 0x020fe40003f0d000 */
[----:B------:R-:W-:-:S11]  /*04c0*/  ISETP.NE.AND.EX P1, PT, R3, RZ, PT, P1 ;  /* 0x000000ff0300720c */ /* 0x000fd60003f25310 */
[----:B------:R-:W-:Y:S02]  /*04d0*/  VOTEU.ANY UP0, P0 ;  /* 0x0000000000ff7886 */ /* 0x000fe40000000100 */
[----:B------:R-:W-:-:S05]  /*04e0*/  VOTEU.ANY UP1, P1 ;  /* 0x0000000000ff7886 */ /* 0x000fca0000820100 */
[----:B------:R-:W-:-:S04]  /*04f0*/  @!UP1 USEL UR4, URZ, 0xffffffff, UP0 ;  /* 0xffffffffff049887 */ /* 0x000fc80008000000 */
[----:B------:R-:W-:-:S04]  /*0500*/  ULOP3.LUT UR4, UR4, 0x1, URZ, 0xc0, !UPT ;  /* 0x0000000104047892 */ /* 0x000fc8000f8ec0ff */
[----:B------:R-:W-:-:S11]  /*0510*/  UISETP.NE.U32.AND UP2, UPT, UR4, 0x1, UPT ;  /* 0x000000010400788c */ /* 0x000fd6000bf45070 */
.L_x_8:
[----:B------:R-:W1:Y:S01]  /*0520*/  SHFL.IDX PT, R2, R64, RZ, 0x1f ;  /* 0x00001fff40027589 */ /* 0x000e6200000e0000 */
[----:B------:R-:W-:-:S04]  /*0530*/  UISETP.NE.AND UP0, UPT, UR15, 0x2, UPT ;  /* 0x000000020f00788c */ /* 0x000fc8000bf05270 */
[----:B------:R-:W-:Y:S01]  /*0540*/  USEL UR44, URZ, 0x1, UP0 ;  /* 0x00000001ff2c7887 */ /* 0x000fe20008000000 */
[----:B-1----:R-:W-:-:S13]  /*0550*/  ISETP.NE.AND P0, PT, R2, RZ, PT ;  /* 0x000000ff0200720c */ /* 0x002fda0003f05270 */
[----:B------:R-:W-:Y:S05]  /*0560*/  @P0 BRA `(.L_x_9) ;  /* 0x0000000000940947 */ /* 0x000fea0003800000 */
[----:B------:R-:W-:Y:S01]  /*0570*/  ELECT P0, URZ, PT ;  /* 0x0000000000ff782f */ /* 0x000fe20003800000 */
[----:B------:R-:W-:-:S12]  /*0580*/  BSSY.RECONVERGENT B0, `(.L_x_9) ;  /* 0x0000023000007945 */ /* 0x000fd80003800200 */
[----:B------:R-:W-:Y:S05]  /*0590*/  @!P0 BRA `(.L_x_10) ;  /* 0x0000000000848947 */ /* 0x000fea0003800000 */
[----:B------:R-:W1:Y:S01]  /*05a0*/  S2UR UR4, SR_CgaCtaId ;  /* 0x00000000000479c3 */ /* 0x000e620000008800 */
[----:B------:R-:W-:Y:S01]  /*05b0*/  UMOV UR5, 0x400 ;  /* 0x0000040000057882 */ /* 0x000fe20000000000 */
[----:B------:R-:W-:Y:S02]  /*05c0*/  UMOV UR6, 0x1 ;  /* 0x0000000100067882 */ /* 0x000fe40000000000 */
[----:B------:R-:W-:-:S04]  /*05d0*/  UIADD3 UR6, UPT, UPT, -UR6, 0x100000, URZ ;  /* 0x0010000006067890 */ /* 0x000fc8000fffe1ff */
[----:B------:R-:W-:Y:S02]  /*05e0*/  USHF.L.U32 UR7, UR6, 0xb, URZ ;  /* 0x0000000b06077899 */ /* 0x000fe400080006ff */
[----:B------:R-:W-:Y:S02]  /*05f0*/  USHF.L.U32 UR6, UR6, 0x1, URZ ;  /* 0x0000000106067899 */ /* 0x000fe400080006ff */
[----:B-1----:R-:W-:Y:S01]  /*0600*/  ULEA UR4, UR4, UR5, 0x18 ;  /* 0x0000000504047291 */ /* 0x002fe2000f8ec0ff */
[----:B------:R-:W1:Y:S11]  /*0610*/  FENCE.VIEW.ASYNC.S ;  /* 0x00000000000073c6 */ /* 0x000e760000000000 */
[----:B-1----:R1:W3:Y:S01]  /*0620*/  SYNCS.EXCH.64 URZ, [UR4], UR6 ;  /* 0x0000000604ff75b2 */ /* 0x0022e20008000100 */
[----:B------:R1:W4:Y:S01]  /*0630*/  SYNCS.EXCH.64 URZ, [UR4+0x60], UR6 ;  /* 0x0000600604ff75b2 */ /* 0x0003220008000100 */
[----:B------:R1:W1:Y:S01]  /*0640*/  SYNCS.EXCH.64 URZ, [UR4+0x8], UR6 ;  /* 0x0000080604ff75b2 */ /* 0x0002620008000100 */
        /* <DEDUP_REMOVED lines=21> */
[----:B---3--:R-:W-:Y:S01]  /*07a0*/  NOP ;  /* 0x0000000000007918 */ /* 0x008fe20000000000 */
.L_x_10:
[----:B-1----:R-:W-:Y:S05]  /*07b0*/  BSYNC.RECONVERGENT B0 ;  /* 0x0000000000007941 */ /* 0x002fea0003800200 */
.L_x_9:
[----:B------:R-:W1:Y:S01]  /*07c0*/  SHFL.IDX PT, R2, R64, RZ, 0x1f ;  /* 0x00001fff40027589 */ /* 0x000e6200000e0000 */
[----:B------:R-:W-:Y:S01]  /*07d0*/  NOP ;  /* 0x0000000000007918 */ /* 0x000fe20000000000 */
[----:B-1----:R-:W-:-:S13]  /*07e0*/  ISETP.NE.AND P0, PT, R2, 0x1, PT ;  /* 0x000000010200780c */ /* 0x002fda0003f05270 */
[----:B------:R-:W-:Y:S05]  /*07f0*/  @P0 BRA `(.L_x_11) ;  /* 0x0000000000500947 */ /* 0x000fea0003800000 */
[----:B------:R-:W1:Y:S01]  /*0800*/  S2UR UR4, SR_CgaCtaId ;  /* 0x00000000000479c3 */ /* 0x000e620000008800 */
[----:B------:R-:W-:Y:S01]  /*0810*/  UMOV UR5, 0x400 ;  /* 0x0000040000057882 */ /* 0x000fe20000000000 */
[----:B------:R-:W-:Y:S01]  /*0820*/  UMOV UR8, 0x20 ;  /* 0x0000002000087882 */ /* 0x000fe20000000000 */
[----:B------:R-:W-:Y:S01]  /*0830*/  UMOV UR6, 0x80 ;  /* 0x0000008000067882 */ /* 0x000fe20000000000 */
[----:B------:R-:W-:-:S04]  /*0840*/  UIADD3 UR8, UPT, UPT, -UR8, 0x100000, URZ ;  /* 0x0010000008087890 */ /* 0x000fc8000fffe1ff */
[----:B------:R-:W-:Y:S02]  /*0850*/  USHF.L.U32 UR9, UR8, 0xb, URZ ;  /* 0x0000000b08097899 */ /* 0x000fe400080006ff */
[----:B------:R-:W-:Y:S02]  /*0860*/  USHF.L.U32 UR8, UR8, 0x1, URZ ;  /* 0x0000000108087899 */ /* 0x000fe400080006ff */
[----:B------:R-:W-:-:S04]  /*0870*/  UIADD3 UR6, UPT, UPT, -UR6, 0x100000, URZ ;  /* 0x0010000006067890 */ /* 0x000fc8000fffe1ff */
[----:B------:R-:W-:Y:S02]  /*0880*/  USHF.L.U32 UR7, UR6, 0xb, URZ ;  /* 0x0000000b06077899 */ /* 0x000fe400080006ff */
[----:B------:R-:W-:Y:S01]  /*0890*/  USHF.L.U32 UR6, UR6, 0x1, URZ ;  /* 0x0000000106067899 */ /* 0x000fe200080006ff */
[----:B------:R-:W-:Y:S01]  /*08a0*/  ELECT P0, URZ, PT ;  /* 0x0000000000ff782f */ /* 0x000fe20003800000 */
[----:B-1----:R-:W-:Y:S01]  /*08b0*/  ULEA UR4, UR4, UR5, 0x18 ;  /* 0x0000000504047291 */ /* 0x002fe2000f8ec0ff */
[----:B------:R-:W1:Y:S11]  /*08c0*/  FENCE.VIEW.ASYNC.S ;  /* 0x00000000000073c6 */ /* 0x000e760000000000 */
[----:B-1----:R1:W3:Y:S01]  /*08d0*/  SYNCS.EXCH.64 URZ, [UR4+0xc0], UR8 ;  /* 0x0000c00804ff75b2 */ /* 0x0022e20008000100 */
[----:B------:R1:W1:Y:S01]  /*08e0*/  SYNCS.EXCH.64 URZ, [UR4+0xd8], UR6 ;  /* 0x0000d80604ff75b2 */ /* 0x0002620008000100 */
[----:B------:R1:W1:Y:S01]  /*08f0*/  SYNCS.EXCH.64 URZ, [UR4+0xc8], UR8 ;  /* 0x0000c80804ff75b2 */ /* 0x0002620008000100 */
[----:B------:R1:W1:Y:S01]  /*0900*/  SYNCS.EXCH.64 URZ, [UR4+0xe0], UR6 ;  /* 0x0000e00604ff75b2 */ /* 0x0002620008000100 */
[----:B------:R1:W1:Y:S01]  /*0910*/  SYNCS.EXCH.64 URZ, [UR4+0xd0], UR8 ;  /* 0x0000d00804ff75b2 */ /* 0x0002620008000100 */
[----:B------:R1:W1:Y:S01]  /*0920*/  SYNCS.EXCH.64 URZ, [UR4+0xe8], UR6 ;  /* 0x0000e80604ff75b2 */ /* 0x0002620008000100 */
[----:B------:R-:W-:Y:S01]  /*0930*/  NOP ;  /* 0x0000000000007918 */ /* 0x000fe20000000000 */
.L_x_11:
[----:B------:R-:W2:Y:S01]  /*0940*/  SHFL.IDX PT, R2, R64, RZ, 0x1f ;  /* 0x00001fff40027589 */ /* 0x000ea200000e0000 */
[----:B------:R-:W-:Y:S01]  /*0950*/  NOP ;  /* 0x0000000000007918 */ /* 0x000fe20000000000 */
[----:B--2---:R-:W-:-:S13]  /*0960*/  ISETP.NE.AND P0, PT, R2, 0x3, PT ;  /* 0x000000030200780c */ /* 0x004fda0003f05270 */
[----:B------:R-:W-:Y:S05]  /*0970*/  @P0 BRA `(.L_x_12) ;  /* 0x0000000000300947 */ /* 0x000fea0003800000 */
[----:B-1----:R-:W1:Y:S01]  /*0980*/  S2UR UR4, SR_CgaCtaId ;  /* 0x00000000000479c3 */ /* 0x002e620000008800 */
[----:B------:R-:W-:Y:S01]  /*0990*/  UMOV UR6, 0x400 ;  /* 0x0000040000067882 */ /* 0x000fe20000000000 */
[----:B------:R-:W-:Y:S01]  /*09a0*/  UMOV UR5, 0x20 ;  /* 0x0000002000057882 */ /* 0x000fe20000000000 */
[----:B------:R-:W-:Y:S01]  /*09b0*/  ELECT P0, URZ, PT ;  /* 0x0000000000ff782f */ /* 0x000fe20003800000 */
[----:B-1----:R-:W-:Y:S02]  /*09c0*/  ULEA UR6, UR4, UR6, 0x18 ;  /* 0x0000000604067291 */ /* 0x002fe4000f8ec0ff */
[----:B------:R-:W-:-:S04]  /*09d0*/  UIADD3 UR4, UPT, UPT, -UR5, 0x100000, URZ ;  /* 0x0010000005047890 */ /* 0x000fc8000fffe1ff */
[----:B------:R-:W-:Y:S02]  /*09e0*/  USHF.L.U32 UR5, UR4, 0xb, URZ ;  /* 0x0000000b04057899 */ /* 0x000fe400080006ff */
[----:B------:R-:W-:Y:S01]  /*09f0*/  USHF.L.U32 UR4, UR4, 0x1, URZ ;  /* 0x0000000104047899 */ /* 0x000fe200080006ff */
[----:B------:R-:W1:Y:S11]  /*0a00*/  FENCE.VIEW.ASYNC.S ;  /* 0x00000000000073c6 */ /* 0x000e760000000000 */
[----:B-1----:R2:W1:Y:S01]  /*0a10*/  SYNCS.EXCH.64 URZ, [UR6+0xf0], UR4 ;  /* 0x0000f00406ff75b2 */ /* 0x0024620008000100 */
[----:B------:R2:W1:Y:S02]  /*0a20*/  SYNCS.EXCH.64 URZ, [UR6+0xf8], UR4 ;  /* 0x0000f80406ff75b2 */ /* 0x0004640008000100 */
[----:B--2---:R-:W-:Y:S01]  /*0a30*/  NOP ;  /* 0x0000000000007918 */ /* 0x004fe20000000000 */
.L_x_12:
[----:B------:R-:W2:Y:S01]  /*0a40*/  SHFL.IDX PT, R2, R64, RZ, 0x1f ;  /* 0x00001fff40027589 */ /* 0x000ea200000e0000 */
[----:B------:R-:W-:Y:S01]  /*0a50*/  NOP ;  /* 0x0000000000007918 */ /* 0x000fe20000000000 */
[----:B--2---:R-:W-:-:S13]  /*0a60*/  ISETP.NE.AND P0, PT, R2, 0x4, PT ;  /* 0x000000040200780c */ /* 0x004fda0003f05270 */
[----:B------:R-:W-:Y:S05]  /*0a70*/  @P0 BRA `(.L_x_13) ;  /* 0x0000000000440947 */ /* 0x000fea0003800000 */
[----:B-1----:R-:W1:Y:S01]  /*0a80*/  S2UR UR6, SR_CgaCtaId ;  /* 0x00000000000679c3 */ /* 0x002e620000008800 */
[----:B------:R-:W-:Y:S01]  /*0a90*/  UMOV UR4, 0x100 ;  /* 0x0000010000047882 */ /* 0x000fe20000000000 */
[----:B------:R-:W-:Y:S01]  /*0aa0*/  UMOV UR5, 0x400 ;  /* 0x0000040000057882 */ /* 0x000fe20000000000 */
[----:B------:R-:W-:Y:S01]  /*0ab0*/  USEL UR4, UR4, 0xe0, UP2 ;  /* 0x000000e004047887 */ /* 0x000fe20009000000 */
[----:B------:R-:W-:Y:S01]  /*0ac0*/  UMOV UR8, 0x1 ;  /* 0x0000000100087882 */ /* 0x000fe20000000000 */
[----:B------:R-:W-:Y:S01]  /*0ad0*/  ELECT P0, URZ, PT ;  /* 0x0000000000ff782f */ /* 0x000fe20003800000 */
[----:B------:R-:W-:-:S04]  /*0ae0*/  UIADD3 UR8, UPT, UPT, -UR8, 0x100000, URZ ;  /* 0x0010000008087890 */ /* 0x000fc8000fffe1ff */
[----:B------:R-:W-:Y:S02]  /*0af0*/  USHF.L.U32 UR9, UR8, 0xb, URZ ;  /* 0x0000000b08097899 */ /* 0x000fe400080006ff */
[----:B------:R-:W-:Y:S02]  /*0b00*/  USHF.L.U32 UR8, UR8, 0x1, URZ ;  /* 0x0000000108087899 */ /* 0x000fe400080006ff */
[----:B-1----:R-:W-:Y:S02]  /*0b10*/  ULEA UR6, UR6, UR5, 0x18 ;  /* 0x0000000506067291 */ /* 0x002fe4000f8ec0ff */
[----:B------:R-:W-:-:S04]  /*0b20*/  UIADD3 UR4, UPT, UPT, -UR4, 0x100000, URZ ;  /* 0x0010000004047890 */ /* 0x000fc8000fffe1ff */
[----:B------:R-:W-:Y:S02]  /*0b30*/  USHF.L.U32 UR5, UR4, 0xb, URZ ;  /* 0x0000000b04057899 */ /* 0x000fe400080006ff */
[----:B------:R-:W-:Y:S01]  /*0b40*/  USHF.L.U32 UR4, UR4, 0x1, URZ ;  /* 0x0000000104047899 */ /* 0x000fe200080006ff */
[----:B------:R-:W1:Y:S03]  /*0b50*/  FENCE.VIEW.ASYNC.S ;  /* 0x00000000000073c6 */ /* 0x000e660000000000 */
[----:B-1----:R2:W1:Y:S08]  /*0b60*/  SYNCS.EXCH.64 URZ, [UR6+0x100], UR8 ;  /* 0x0001000806ff75b2 */ /* 0x0024700008000100 */
[----:B------:R2:W1:Y:S02]  /*0b70*/  SYNCS.EXCH.64 URZ, [UR6+0x108], UR4 ;  /* 0x0001080406ff75b2 */ /* 0x0004640008000100 */
[----:B--2---:R-:W-:Y:S01]  /*0b80*/  NOP ;  /* 0x0000000000007918 */ /* 0x004fe20000000000 */
.L_x_13:
[----:B------:R-:W2:Y:S01]  /*0b90*/  SHFL.IDX PT, R2, R64, RZ, 0x1f ;  /* 0x00001fff40027589 */ /* 0x000ea200000e0000 */
[----:B------:R-:W1:Y:S01]  /*0ba0*/  S2UR UR28, SR_CTAID.X ;  /* 0x00000000001c79c3 */ /* 0x000e620000002500 */
[----:B------:R-:W-:-:S07]  /*0bb0*/  NOP ;  /* 0x0000000000007918 */ /* 0x000fce0000000000 */
[----:B------:R-:W1:Y:S01]  /*0bc0*/  S2UR UR23, SR_CTAID.Y ;  /* 0x00000000001779c3 */ /* 0x000e620000002600 */
[----:B--2---:R-:W-:-:S13]  /*0bd0*/  ISETP.NE.AND P0, PT, R2, 0x5, PT ;  /* 0x000000050200780c */ /* 0x004fda0003f05270 */
[----:B-1----:R-:W-:Y:S05]  /*0be0*/  @P0 BRA `(.L_x_14) ;  /* 0x0000000000480947 */ /* 0x002fea0003800000 */
        /* <DEDUP_REMOVED lines=13> */
[----:B-1----:R1:W2:Y:S01]  /*0cc0*/  SYNCS.EXCH.64 URZ, [UR4+0x110], UR8 ;  /* 0x0001100804ff75b2 */ /* 0x0022a20008000100 */
[----:B------:R1:W1:Y:S01]  /*0cd0*/  SYNCS.EXCH.64 URZ, [UR4+0x120], UR6 ;  /* 0x0001200604ff75b2 */ /* 0x0002620008000100 */
[----:B------:R1:W1:Y:S01]  /*0ce0*/  SYNCS.EXCH.64 URZ, [UR4+0x118], UR8 ;  /* 0x0001180804ff75b2 */ /* 0x0002620008000100 */
[----:B------:R1:W1:Y:S01]  /*0cf0*/  SYNCS.EXCH.64 URZ, [UR4+0x128], UR6 ;  /* 0x0001280604ff75b2 */ /* 0x0002620008000100 */
[----:B------:R-:W-:Y:S01]  /*0d00*/  NOP ;  /* 0x0000000000007918 */ /* 0x000fe20000000000 */
.L_x_14:
[----:B------:R-:W-:-:S05]  /*0d10*/  CS2R.32 R57, SR_CgaSize ;  /* 0x0000000000397805 */ /* 0x000fca0000008a00 */
[----:B------:R-:W-:-:S05]  /*0d20*/  IMAD R57, R57, -0xa0, RZ ;  /* 0xffffff6039397824 */ /* 0x000fca00078e02ff */
[----:B------:R-:W-:-:S14]  /*0d30*/  R2UR UR5, R57 ;  /* 0x00000000390572ca */ /* 0x000fdc00000e0000 */
[----:B------:R-:W3:Y:S01]  /*0d40*/  LDCU UR5, c[0x0][UR5+0x2b0] ;  /* 0x00005600050577ac */ /* 0x000ee20008000800 */
[----:B------:R-:W-:Y:S02]  /*0d50*/  I2FP.F32.U32 R5, UR28 ;  /* 0x0000001c00057c45 */ /* 0x000fe40008201000 */
[----:B------:R-:W-:-:S05]  /*0d60*/  CS2R.32 R2, SR_CgaSize ;  /* 0x0000000000027805 */ /* 0x000fca0000008a00 */
[----:B------:R-:W-:-:S06]  /*0d70*/  IMAD R2, R2, -0xa0, RZ ;  /* 0xffffff6002027824 */ /* 0x000fcc00078e02ff */
[----:B------:R-:W4:Y:S01]  /*0d80*/  LDC R2, c[0x0][R2+0x2a0] ;  /* 0x0000a80002027b82 */ /* 0x000f220000000800 */
[----:B------:R-:W-:Y:S02]  /*0d90*/  I2FP.F32.U32 R4, UR23 ;  /* 0x0000001700047c45 */ /* 0x000fe40008201000 */
[----:B------:R-:W-:-:S05]  /*0da0*/  CS2R.32 R57, SR_CgaSize ;  /* 0x0000000000397805 */ /* 0x000fca0000008a00 */
[----:B------:R-:W-:-:S05]  /*0db0*/  IMAD R57, R57, -0xa0, RZ ;  /* 0xffffff6039397824 */ /* 0x000fca00078e02ff */
[----:B-1----:R-:W-:-:S14]  /*0dc0*/  R2UR UR4, R57 ;  /* 0x00000000390472ca */ /* 0x002fdc00000e0000 */
[----:B------:R-:W1:Y:S01]  /*0dd0*/  LDCU UR4, c[0x0][UR4+0x2b4] ;  /* 0x00005680040477ac */ /* 0x000e620008000800 */
[----:B------:R-:W-:Y:S01]  /*0de0*/  NOP ;  /* 0x0000000000007918 */ /* 0x000fe20000000000 */
[----:B------:R-:W2:Y:S01]  /*0df0*/  S2R R17, SR_CTAID.Z ;  /* 0x0000000000117919 */ /* 0x000ea20000002700 */
[----:B------:R-:W4:Y:S01]  /*0e00*/  LDCU UR18, c[0x0][0xb24] ;  /* 0x00016480ff1277ac */ /* 0x000f220008000800 */
[----:B------:R-:W-:-:S05]  /*0e10*/  CS2R.32 R3, SR_CgaSize ;  /* 0x0000000000037805 */ /* 0x000fca0000008a00 */
[----:B------:R-:W-:-:S06]  /*0e20*/  IMAD R3, R3, -0xa0, RZ ;  /* 0xffffff6003037824 */ /* 0x000fcc00078e02ff */
[----:B------:R-:W2:Y:S01]  /*0e30*/  LDC R3, c[0x0][R3+0x2a4] ;  /* 0x0000a90003037b82 */ /* 0x000ea20000000800 */
[----:B---3--:R-:W-:Y:S01]  /*0e40*/  FMUL R5, R5, UR5 ;  /* 0x0000000505057c20 */ /* 0x008fe20008400000 */
[----:B-1----:R-:W-:-:S03]  /*0e50*/  FMUL R4, R4, UR4 ;  /* 0x0000000404047c20 */ /* 0x002fc60008400000 */
[----:B------:R-:W1:Y:S01]  /*0e60*/  F2I.U32.TRUNC.NTZ R57, R5 ;  /* 0x0000000500397305 */ /* 0x000e62000020f000 */
[----:B----4-:R-:W-:-:S07]  /*0e70*/  UISETP.GE.AND UP0, UPT, UR18, 0x1, UPT ;  /* 0x000000011200788c */ /* 0x010fce000bf06270 */
[----:B------:R-:W3:Y:S01]  /*0e80*/  F2I.U32.TRUNC.NTZ R56, R4 ;  /* 0x0000000400387305 */ /* 0x000ee2000020f000 */
[----:B-1----:R-:W-:-:S05]  /*0e90*/  IADD3 R57, PT, PT, -R57, RZ, RZ ;  /* 0x000000ff39397210 */ /* 0x002fca0007ffe1ff */
[----:B------:R-:W-:Y:S01]  /*0ea0*/  IMAD R57, R2, R57, UR28 ;  /* 0x0000001c02397e24 */ /* 0x000fe2000f8e0239 */
[----:B---3--:R-:W-:-:S05]  /*0eb0*/  IADD3 R56, PT, PT, -R56, RZ, RZ ;  /* 0x000000ff38387210 */ /* 0x008fca0007ffe1ff */
[----:B--2---:R-:W-:Y:S01]  /*0ec0*/  IMAD R56, R3, R56, UR23 ;  /* 0x0000001703387e24 */ /* 0x004fe2000f8e0238 */
[----:B------:R-:W-:Y:S06]  /*0ed0*/  BAR.SYNC.DEFER_BLOCKING 0x0 ;  /* 0x0000000000007b1d */ /* 0x000fec0000010000 */
[----:B------:R-:W-:Y:S05]  /*0ee0*/  BRA.U !UP0, `(.L_x_15) ;  /* 0x0000000108d47547 */ /* 0x000fea000b800000 */
[----:B------:R-:W1:Y:S01]  /*0ef0*/  LDCU.128 UR24, c[0x0][0xb10] ;  /* 0x00016200ff1877ac */ /* 0x000e620008000c00 */
[----:B------:R-:W2:Y:S01]  /*0f00*/  LDCU UR14, c[0x0][0x370] ;  /* 0x00006e00ff0e77ac */ /* 0x000ea20008000800 */
[----:B------:R-:W3:Y:S01]  /*0f10*/  LDCU UR8, c[0x0][0x374] ;  /* 0x00006e80ff0877ac */ /* 0x000ee20008000800 */
[----:B------:R-:W4:Y:S01]  /*0f20*/  LDCU UR19, c[0x0][0xb0c] ;  /* 0x00016180ff1377ac */ /* 0x000f220008000800 */
[----:B------:R-:W4:Y:S01]  /*0f30*/  LDCU UR9, c[0x0][0xb20] ;  /* 0x00016400ff0977ac */ /* 0x000f220008000800 */
[----:B------:R-:W4:Y:S01]  /*0f40*/  LDCU.64 UR16, c[0x0][0xb28] ;  /* 0x00016500ff1077ac */ /* 0x000f220008000a00 */
[----:B-1----:R-:W-:Y:S02]  /*0f50*/  UISETP.NE.AND UP0, UPT, UR26, 0x1, UPT ;  /* 0x000000011a00788c */ /* 0x002fe4000bf05270 */
[----:B---3--:R-:W-:Y:S02]  /*0f60*/  UIMAD.WIDE.U32 UR4, UR8, UR27, URZ ;  /* 0x0000001b080472a5 */ /* 0x008fe4000f8e00ff */
[----:B--2---:R-:W-:-:S02]  /*0f70*/  UIMAD.WIDE.U32 UR6, UR14, UR24, URZ ;  /* 0x000000180e0672a5 */ /* 0x004fc4000f8e00ff */
[----:B----4-:R-:W-:Y:S02]  /*0f80*/  UISETP.NE.AND UP1, UPT, UR19, 0x1, UPT ;  /* 0x000000011300788c */ /* 0x010fe4000bf25270 */
[----:B------:R-:W-:Y:S01]  /*0f90*/  UIMAD.WIDE.U32 UR10, UR23, UR27, URZ ;  /* 0x0000001b170a72a5 */ /* 0x000fe2000f8e00ff */
[----:B------:R-:W-:Y:S01]  /*0fa0*/  UMOV UR4, UR5 ;  /* 0x0000000500047c82 */ /* 0x000fe20008000000 */
[----:B------:R-:W-:Y:S02]  /*0fb0*/  UISETP.NE.AND UP4, UPT, UR18, 0x1, UPT ;  /* 0x000000011200788c */ /* 0x000fe4000bf85270 */
[----:B------:R-:W-:-:S03]  /*0fc0*/  @UP0 USHF.R.U32.HI UR8, URZ, UR9, UR4 ;  /* 0x00000009ff080299 */ /* 0x000fc60008011604 */
[----:B------:R-:W-:Y:S01]  /*0fd0*/  UMOV UR6, UR11 ;  /* 0x0000000b00067c82 */ /* 0x000fe20008000000 */
[----:B------:R-:W-:Y:S01]  /*0fe0*/  UMOV UR4, UR7 ;  /* 0x0000000700047c82 */ /* 0x000fe20008000000 */
[----:B------:R-:W-:Y:S02]  /*0ff0*/  USHF.R.U32.HI UR10, URZ, UR9, UR6 ;  /* 0x00000009ff0a7299 */ /* 0x000fe40008011606 */
[----:B------:R-:W-:Y:S02]  /*1000*/  @UP1 USHF.R.U32.HI UR14, URZ, UR25, UR4 ;  /* 0x00000019ff0e1299 */ /* 0x000fe40008011604 */
[----:B------:R-:W-:Y:S02]  /*1010*/  UIMAD.WIDE.U32 UR4, UR8, UR16, URZ ;  /* 0x00000010080472a5 */ /* 0x000fe4000f8e00ff */
[----:B------:R-:W-:Y:S02]  /*1020*/  UIMAD.WIDE.U32 UR12, UR28, UR24, URZ ;  /* 0x000000181c0c72a5 */ /* 0x000fe4000f8e00ff */
[----:B------:R-:W-:-:S03]  /*1030*/  UIMAD.WIDE.U32 UR6, UR14, UR16, URZ ;  /* 0x000000100e0672a5 */ /* 0x000fc6000f8e00ff */
[----:B------:R-:W-:Y:S02]  /*1040*/  UMOV UR4, UR5 ;  /* 0x0000000500047c82 */ /* 0x000fe40008000000 */
[----:B------:R-:W-:Y:S01]  /*1050*/  @UP4 USHF.R.U32.HI UR8, URZ, UR17, UR4 ;  /* 0x00000011ff084299 */ /* 0x000fe20008011604 */
[----:B------:R-:W-:Y:S02]  /*1060*/  UMOV UR9, UR13 ;  /* 0x0000000d00097c82 */ /* 0x000fe40008000000 */
[----:B------:R-:W-:Y:S01]  /*1070*/  UMOV UR4, UR7 ;  /* 0x0000000700047c82 */ /* 0x000fe20008000000 */
[----:B------:R-:W-:Y:S02]  /*1080*/  USHF.R.U32.HI UR25, URZ, UR25, UR9 ;  /* 0x00000019ff197299 */ /* 0x000fe40008011609 */
[----:B------:R-:W-:Y:S02]  /*1090*/  @UP4 USHF.R.U32.HI UR14, URZ, UR17, UR4 ;  /* 0x00000011ff0e4299 */ /* 0x000fe40008011604 */
[----:B------:R-:W-:-:S02]  /*10a0*/  USEL UR9, UR23, UR10, !UP0 ;  /* 0x0000000a17097287 */ /* 0x000fc4000c000000 */
[----:B------:R-:W-:Y:S02]  /*10b0*/  UIMAD UR4, UR8, UR18, URZ ;  /* 0x00000012080472a4 */ /* 0x000fe4000f8e02ff */
[----:B------:R-:W-:Y:S02]  /*10c0*/  USEL UR6, UR28, UR25, !UP1 ;  /* 0x000000191c067287 */ /* 0x000fe4000c800000 */
[----:B------:R-:W-:Y:S02]  /*10d0*/  UISETP.GE.AND UP0, UPT, UR9, UR4, UPT ;  /* 0x000000040900728c */ /* 0x000fe4000bf06270 */
[----:B------:R-:W-:Y:S02]  /*10e0*/  UIMAD.WIDE.U32 UR4, UR9, UR16, URZ ;  /* 0x00000010090472a5 */ /* 0x000fe4000f8e00ff */
[----:B------:R-:W-:Y:S02]  /*10f0*/  UIMAD UR7, UR14, UR18, URZ ;  /* 0x000000120e0772a4 */ /* 0x000fe4000f8e02ff */
[----:B------:R-:W-:-:S02]  /*1100*/  UIMAD.WIDE.U32 UR10, UR6, UR16, URZ ;  /* 0x00000010060a72a5 */ /* 0x000fc4000f8e00ff */
[----:B------:R-:W-:Y:S01]  /*1110*/  UISETP.GE.OR UP0, UPT, UR6, UR7, UP0 ;  /* 0x000000070600728c */ /* 0x000fe20008706670 */
[----:B------:R-:W-:Y:S01]  /*1120*/  UMOV UR4, UR5 ;  /* 0x0000000500047c82 */ /* 0x000fe20008000000 */
[----:B------:R-:W-:Y:S02]  /*1130*/  UIADD3 UR8, UPT, UPT, -UR9, URZ, URZ ;  /* 0x000000ff09087290 */ /* 0x000fe4000fffe1ff */
[----:B------:R-:W-:Y:S02]  /*1140*/  USHF.R.U32.HI UR4, URZ, UR17, UR4 ;  /* 0x00000011ff047299 */ /* 0x000fe40008011604 */
[----:B------:R-:W-:Y:S02]  /*1150*/  UIMAD UR23, UR26, UR8, UR23 ;  /* 0x000000081a1772a4 */ /* 0x000fe4000f8e0217 */
[----:B------:R-:W-:Y:S02]  /*1160*/  USEL UR7, UR9, UR4, !UP4 ;  /* 0x0000000409077287 */ /* 0x000fe4000e000000 */
[----:B------:R-:W-:Y:S01]  /*1170*/  UIADD3 UR10, UPT, UPT, -UR6, URZ, URZ ;  /* 0x000000ff060a7290 */ /* 0x000fe2000fffe1ff */
[----:B------:R-:W-:-:S02]  /*1180*/  @!UP0 UMOV UR4, UR11 ;  /* 0x0000000b00048c82 */ /* 0x000fc40008000000 */
[----:B------:R-:W-:Y:S02]  /*1190*/  @!UP0 USHF.R.U32.HI UR5, URZ, UR17, UR4 ;  /* 0x00000011ff058299 */ /* 0x000fe40008011604 */
[----:B------:R-:W-:Y:S02]  /*11a0*/  UIADD3 UR4, UPT, UPT, -UR7, URZ, URZ ;  /* 0x000000ff07047290 */ /* 0x000fe4000fffe1ff */
[----:B------:R-:W-:Y:S02]  /*11b0*/  @!UP0 USEL UR5, UR6, UR5, !UP4 ;  /* 0x0000000506058287 */ /* 0x000fe4000e000000 */
[----:B------:R-:W-:Y:S02]  /*11c0*/  UIMAD UR8, UR18, UR4, UR9 ;  /* 0x00000004120872a4 */ /* 0x000fe4000f8e0209 */
[----:B------:R-:W-:Y:S02]  /*11d0*/  @!UP0 UIADD3 UR4, UPT, UPT, UR7, -UR5, URZ ;  /* 0x8000000507048290 */ /* 0x000fe4000fffe0ff */
[----:B------:R-:W-:-:S02]  /*11e0*/  @!UP0 UIMAD UR8, UR8, UR14, UR5 ;  /* 0x0000000e080882a4 */ /* 0x000fc4000f8e0205 */
[----:B------:R-:W-:Y:S02]  /*11f0*/  @!UP0 UIMAD UR9, UR4, UR18, UR6 ;  /* 0x00000012040982a4 */ /* 0x000fe4000f8e0206 */
[----:B------:R-:W-:Y:S02]  /*1200*/  UIMAD UR4, UR19, UR10, UR28 ;  /* 0x0000000a130472a4 */ /* 0x000fe4000f8e021c */
[----:B------:R-:W-:Y:S01]  /*1210*/  UIMAD UR23, UR9, UR26, UR23 ;  /* 0x0000001a091772a4 */ /* 0x000fe2000f8e0217 */
[----:B------:R-:W-:Y:S02]  /*1220*/  @!UP0 UMOV UR6, UR8 ;  /* 0x0000000800068c82 */ /* 0x000fe40008000000 */
[----:B------:R-:W-:-:S12]  /*1230*/  UIMAD UR28, UR6, UR19, UR4 ;  /* 0x00000013061c72a4 */ /* 0x000fd8000f8e0204 */
.L_x_15:
[----:B------:R-:W1:Y:S02]  /*1240*/  LDCU UR4, c[0x0][0xb30] ;  /* 0x00016600ff0477ac */ /* 0x000e640008000800 */
[----:B-1----:R-:W-:-:S09]  /*1250*/  UISETP.NE.AND UP0, UPT, UR4, 0x1, UPT ;  /* 0x000000010400788c */ /* 0x002fd2000bf05270 */
[----:B------:R-:W-:Y:S05]  /*1260*/  BRA.U UP0, `(.L_x_16) ;  /* 0x0000000100447547 */ /* 0x000fea000b800000 */
[----:B------:R-:W1:Y:S01]  /*1270*/  LDCU.128 UR8, c[0x0][0xb10] ;  /* 0x00016200ff0877ac */ /* 0x000e620008000c00 */
[----:B------:R-:W2:Y:S01]  /*1280*/  LDCU UR12, c[0x0][0xb0c] ;  /* 0x00016180ff0c77ac */ /* 0x000ea20008000800 */
[----:B------:R-:W3:Y:S01]  /*1290*/  LDCU UR13, c[0x0][0xb20] ;  /* 0x00016400ff0d77ac */ /* 0x000ee20008000800 */
[----:B-1----:R-:W-:Y:S02]  /*12a0*/  UIMAD.WIDE.U32 UR6, UR28, UR8, URZ ;  /* 0x000000081c0672a5 */ /* 0x002fe4000f8e00ff */
[----:B------:R-:W-:Y:S02]  /*12b0*/  UIMAD.WIDE.U32 UR4, UR23, UR11, URZ ;  /* 0x0000000b170472a5 */ /* 0x000fe4000f8e00ff */
[----:B--2---:R-:W-:Y:S02]  /*12c0*/  UISETP.NE.AND UP1, UPT, UR12, 0x1, UPT ;  /* 0x000000010c00788c */ /* 0x004fe4000bf25270 */
[----:B------:R-:W-:Y:S01]  /*12d0*/  UISETP.NE.AND UP0, UPT, UR10, 0x1, UPT ;  /* 0x000000010a00788c */ /* 0x000fe2000bf05270 */
[----:B------:R-:W-:-:S02]  /*12e0*/  UMOV UR6, UR7 ;  /* 0x0000000700067c82 */ /* 0x000fc40008000000 */
[----:B------:R-:W-:Y:S01]  /*12f0*/  UMOV UR4, UR5 ;  /* 0x0000000500047c82 */ /* 0x000fe20008000000 */
[----:B------:R-:W-:Y:S02]  /*1300*/  USHF.R.U32.HI UR6, URZ, UR9, UR6 ;  /* 0x00000009ff067299 */ /* 0x000fe40008011606 */
[----:B---3--:R-:W-:Y:S02]  /*1310*/  USHF.R.U32.HI UR4, URZ, UR13, UR4 ;  /* 0x0000000dff047299 */ /* 0x008fe40008011604 */
[----:B------:R-:W-:Y:S02]  /*1320*/  USEL UR5, UR28, UR6, !UP1 ;  /* 0x000000061c057287 */ /* 0x000fe4000c800000 */
[----:B------:R-:W-:-:S04]  /*1330*/  USEL UR4, UR23, UR4, !UP0 ;  /* 0x0000000417047287 */ /* 0x000fc8000c000000 */
[----:B------:R-:W-:Y:S02]  /*1340*/  UIADD3 UR6, UPT, UPT, UR5, -UR4, URZ ;  /* 0x8000000405067290 */ /* 0x000fe4000fffe0ff */
[----:B------:R-:W-:Y:S02]  /*1350*/  UIADD3 UR4, UPT, UPT, -UR5, UR4, URZ ;  /* 0x0000000405047290 */ /* 0x000fe4000fffe1ff */
[----:B------:R-:W-:Y:S02]  /*1360*/  UIMAD UR23, UR6, UR10, UR23 ;  /* 0x0000000a061772a4 */ /* 0x000fe4000f8e0217 */
[----:B------:R-:W-:-:S12]  /*1370*/  UIMAD UR28, UR4, UR12, UR28 ;  /* 0x0000000c041c72a4 */ /* 0x000fd8000f8e021c */
.L_x_16:
[----:B------:R-:W-:Y:S01]  /*1380*/  BAR.SYNC.DEFER_BLOCKING 0x0 ;  /* 0x0000000000007b1d */ /* 0x000fe20000010000 */
[----:B------:R-:W-:Y:S01]  /*1390*/  UISETP.NE.AND UP0, UPT, UR15, 0x2, UPT ;  /* 0x000000020f00788c */ /* 0x000fe2000bf05270 */
[----:B------:R-:W-:Y:S02]  /*13a0*/  ISETP.NE.OR P2, PT, R0, 0x2, !P2 ;  /* 0x000000020000780c */ /* 0x000fe40005745670 */
[----:B------:R-:W-:Y:S02]  /*13b0*/  LOP3.LUT R0, R62, 0x1f, RZ, 0xc0, !PT ;  /* 0x0000001f3e007812 */ /* 0x000fe400078ec0ff */
[----:B------:R-:W1:Y:S04]  /*13c0*/  LDCU UR39, c[0x0][0xb24] ;  /* 0x00016480ff2777ac */ /* 0x000e680008000800 */
[----:B------:R-:W-:Y:S05]  /*13d0*/  BRA.U UP0, `(.L_x_17) ;  /* 0x0000001d00e47547 */ /* 0x000fea000b800000 */
[----:B------:R-:W2:Y:S01]  /*13e0*/  LDCU UR7, c[0x0][0x390] ;  /* 0x00007200ff0777ac */ /* 0x000ea20008000800 */
[----:B------:R-:W-:Y:S01]  /*13f0*/  PLOP3.LUT P1, PT, PT, PT, UP2, 0x80, 0x8 ;  /* 0x000000000008781c */ /* 0x000fe20003f2f028 */
[----:B------:R-:W-:Y:S01]  /*1400*/  IMAD.MOV.U32 R2, RZ, RZ, RZ ;  /* 0x000000ffff027224 */ /* 0x000fe200078e00ff */
[----:B------:R-:W-:Y:S01]  /*1410*/  ISETP.EQ.OR P3, PT, R0, RZ, P2 ;  /* 0x000000ff0000720c */ /* 0x000fe20001762670 */
[----:B------:R-:W3:Y:S01]  /*1420*/  LDCU UR6, c[0x0][0x5c0] ;  /* 0x0000b800ff0677ac */ /* 0x000ee20008000800 */
[----:B------:R-:W-:Y:S01]  /*1430*/  PLOP3.LUT P1, PT, P1, PT, PT, 0x8, 0x80 ;  /* 0x000000000080781c */ /* 0x000fe20000f2e170 */
[----:B------:R-:W4:Y:S01]  /*1440*/  LDCU UR59, c[0x0][0x370] ;  /* 0x00006e00ff3b77ac */ /* 0x000f220008000800 */
[----:B------:R-:W1:Y:S01]  /*1450*/  LDCU.64 UR52, c[0x0][0x348] ;  /* 0x00006900ff3477ac */ /* 0x000e620008000a00 */
[----:B------:R-:W1:Y:S01]  /*1460*/  LDCU UR58, c[0x0][0x374] ;  /* 0x00006e80ff3a77ac */ /* 0x000e620008000800 */
[----:B--2---:R-:W-:Y:S02]  /*1470*/  UIADD3 UR5, UPT, UPT, UR7, 0x1f, URZ ;  /* 0x0000001f07057890 */ /* 0x004fe4000fffe0ff */
[----:B---3--:R-:W-:-:S02]  /*1480*/  UIADD3 UR6, UPT, UPT, UR6, 0x3f, URZ ;  /* 0x0000003f06067890 */ /* 0x008fc4000fffe0ff */
[----:B------:R-:W-:Y:S02]  /*1490*/  USHF.R.S32.HI UR4, URZ, 0x1f, UR5 ;  /* 0x0000001fff047899 */ /* 0x000fe40008011405 */
[----:B------:R-:W-:Y:S02]  /*14a0*/  UIADD3 UR63, UPT, UPT, UR7, 0x3e, URZ ;  /* 0x0000003e073f7890 */ /* 0x000fe4000fffe0ff */
[----:B------:R-:W-:Y:S02]  /*14b0*/  ULEA.HI UR4, UR4, UR5, URZ, 0x5 ;  /* 0x0000000504047291 */ /* 0x000fe4000f8f28ff */
[----:B------:R-:W-:Y:S02]  /*14c0*/  UIADD3 UR5, UPT, UPT, UR7, -0x1, URZ ;  /* 0xffffffff07057890 */ /* 0x000fe4000fffe0ff */
[----:B------:R-:W-:Y:S02]  /*14d0*/  USHF.R.S32.HI UR61, URZ, 0x5, UR4 ;  /* 0x00000005ff3d7899 */ /* 0x000fe40008011404 */
[----:B------:R-:W-:-:S02]  /*14e0*/  UISETP.GE.U32.AND UP1, UPT, UR5, -0x3f, UPT ;  /* 0xffffffc10500788c */ /* 0x000fc4000bf26070 */
[----:B------:R-:W-:Y:S02]  /*14f0*/  UISETP.LT.U32.AND UP0, UPT, UR61, 0xc, UPT ;  /* 0x0000000c3d00788c */ /* 0x000fe4000bf01070 */
[----:B------:R-:W-:Y:S02]  /*1500*/  USHF.R.S32.HI UR4, URZ, 0x1f, UR6 ;  /* 0x0000001fff047899 */ /* 0x000fe40008011406 */
[----:B------:R-:W-:Y:S02]  /*1510*/  USEL UR60, UR61, 0xc, UP0 ;  /* 0x0000000c3d3c7887 */ /* 0x000fe40008000000 */
[----:B------:R-:W-:Y:S02]  /*1520*/  ULEA.HI UR4, UR4, UR6, URZ, 0x6 ;  /* 0x0000000604047291 */ /* 0x000fe4000f8f30ff */
[----:B------:R-:W-:Y:S02]  /*1530*/  UIADD3 UR48, UPT, UPT, UR60, -0x1, URZ ;  /* 0xffffffff3c307890 */ /* 0x000fe4000fffe0ff */
[----:B------:R-:W-:-:S02]  /*1540*/  @UP1 UIADD3 UR48, UPT, UPT, UR60, URZ, URZ ;  /* 0x000000ff3c301290 */ /* 0x000fc4000fffe0ff */
[----:B------:R-:W-:Y:S02]  /*1550*/  USHF.R.S32.HI UR57, URZ, 0x6, UR4 ;  /* 0x00000006ff397899 */ /* 0x000fe40008011404 */
[----:B------:R-:W-:Y:S02]  /*1560*/  UIADD3 UR62, UPT, UPT, UR61, -UR60, URZ ;  /* 0x8000003c3d3e7290 */ /* 0x000fe4000fffe0ff */
[----:B------:R-:W-:Y:S01]  /*1570*/  UIADD3 UR48, UPT, UPT, UR48, 0x1, URZ ;  /* 0x0000000130307890 */ /* 0x000fe2000fffe0ff */
[----:B------:R-:W-:Y:S01]  /*1580*/  UMOV UR36, 0x1 ;  /* 0x0000000100247882 */ /* 0x000fe20000000000 */
[----:B-1--4-:R-:W-:-:S10]  /*1590*/  UMOV UR37, URZ ;  /* 0x000000ff00257c82 */ /* 0x012fd40008000000 */
.L_x_33:
[----:B------:R-:W-:Y:S01]  /*15a0*/  IMAD.U32 R4, RZ, RZ, UR57 ;  /* 0x00000039ff047e24 */ /* 0x000fe2000f8e00ff */
[----:B------:R-:W1:Y:S04]  /*15b0*/  LDCU UR56, c[0x0][0x5c4] ;  /* 0x0000b880ff3877ac */ /* 0x000e680008000800 */
[-C--:B------:R-:W-:Y:S01]  /*15c0*/  IABS R0, R4.reuse ;  /* 0x0000000400007213 */ /* 0x080fe20000000000 */
[----:B------:R-:W-:Y:S01]  /*15d0*/  UMOV UR38, 0x400 ;  /* 0x0000040000267882 */ /* 0x000fe20000000000 */
[----:B------:R-:W-:Y:S01]  /*15e0*/  IABS R4, R4 ;  /* 0x0000000400047213 */ /* 0x000fe20000000000 */
[----:B------:R-:W-:Y:S01]  /*15f0*/  USHF.L.U32 UR42, UR28, 0x6, URZ ;  /* 0x000000061c2a7899 */ /* 0x000fe200080006ff */
[----:B------:R-:W-:Y:S01]  /*1600*/  R2UR UR6, R0 ;  /* 0x00000000000672ca */ /* 0x000fe200000e0000 */
[----:B------:R-:W-:Y:S01]  /*1610*/  UMOV UR14, URZ ;  /* 0x000000ff000e7c82 */ /* 0x000fe20008000000 */
[----:B-1----:R-:W-:-:S11]  /*1620*/  IMAD.U32 R3, RZ, RZ, UR56 ;  /* 0x00000038ff037e24 */ /* 0x002fd6000f8e00ff */
[----:B------:R-:W1:Y:S08]  /*1630*/  I2F.RP R6, UR6 ;  /* 0x0000000600067d06 */ /* 0x000e700008209400 */
[----:B-1----:R-:W1:Y:S02]  /*1640*/  MUFU.RCP R5, R6 ;  /* 0x0000000600057308 */ /* 0x002e640000001000 */
[----:B-1----:R-:W-:-:S06]  /*1650*/  VIADD R5, R5, 0xffffffe ;  /* 0x0ffffffe05057836 */ /* 0x002fcc0000000000 */
[----:B------:R-:W1:Y:S02]  /*1660*/  F2I.FTZ.U32.TRUNC.NTZ R0, R5 ;  /* 0x0000000500007305 */ /* 0x000e64000021f000 */
[----:B-1----:R-:W-:Y:S02]  /*1670*/  R2UR UR5, R0 ;  /* 0x00000000000572ca */ /* 0x002fe400000e0000 */
[----:B------:R-:W-:Y:S01]  /*1680*/  IABS R0, R3 ;  /* 0x0000000300007213 */ /* 0x000fe20000000000 */
[----:B------:R-:W-:-:S03]  /*1690*/  IMAD.U32 R3, RZ, RZ, UR23 ;  /* 0x00000017ff037e24 */ /* 0x000fc6000f8e00ff */
[----:B------:R-:W-:Y:S01]  /*16a0*/  R2UR UR8, R0 ;  /* 0x00000000000872ca */ /* 0x000fe200000e0000 */
[----:B------:R-:W-:Y:S01]  /*16b0*/  IMAD.MOV R0, RZ, RZ, -R4 ;  /* 0x000000ffff007224 */ /* 0x000fe200078e0a04 */
[----:B------:R-:W-:-:S04]  /*16c0*/  IABS R3, R3 ;  /* 0x0000000300037213 */ /* 0x000fc80000000000 */
[----:B------:R-:W-:Y:S01]  /*16d0*/  R2UR UR9, R3 ;  /* 0x00000000030972ca */ /* 0x000fe200000e0000 */
[----:B------:R-:W-:-:S04]  /*16e0*/  UIADD3 UR4, UPT, UPT, URZ, -UR5, URZ ;  /* 0x80000005ff047290 */ /* 0x000fc8000fffe0ff */
[----:B------:R-:W-:Y:S02]  /*16f0*/  UIMAD UR7, UR4, UR6, URZ ;  /* 0x00000006040772a4 */ /* 0x000fe4000f8e02ff */
[----:B------:R-:W1:Y:S01]  /*1700*/  I2F.RP R3, UR8 ;  /* 0x0000000800037d06 */ /* 0x000e620008209400 */
[----:B------:R-:W-:Y:S02]  /*1710*/  UMOV UR4, URZ ;  /* 0x000000ff00047c82 */ /* 0x000fe40008000000 */
[----:B------:R-:W-:Y:S02]  /*1720*/  UIMAD.WIDE.U32 UR4, UR5, UR7, UR4 ;  /* 0x00000007050472a5 */ /* 0x000fe4000f8e0004 */
[----:B------:R-:W-:-:S05]  /*1730*/  R2UR UR7, R0 ;  /* 0x00000000000772ca */ /* 0x000fca00000e0000 */
[----:B------:R-:W-:Y:S02]  /*1740*/  UMOV UR4, UR5 ;  /* 0x0000000500047c82 */ /* 0x000fe40008000000 */
[----:B------:R-:W-:Y:S01]  /*1750*/  UIMAD.WIDE.U32 UR4, UR4, UR9, URZ ;  /* 0x00000009040472a5 */ /* 0x000fe2000f8e00ff */
[----:B-1----:R-:W1:Y:S06]  /*1760*/  MUFU.RCP R0, R3 ;  /* 0x0000000300007308 */ /* 0x002e6c0000001000 */
[----:B------:R-:W-:Y:S02]  /*1770*/  UMOV UR4, UR5 ;  /* 0x0000000500047c82 */ /* 0x000fe40008000000 */
[----:B------:R-:W-:Y:S01]  /*1780*/  UIMAD UR5, UR4, UR7, UR9 ;  /* 0x00000007040572a4 */ /* 0x000fe2000f8e0209 */
[----:B------:R-:W2:Y:S03]  /*1790*/  S2UR UR7, SR_CgaCtaId ;  /* 0x00000000000779c3 */ /* 0x000ea60000008800 */
[----:B------:R-:W-:Y:S01]  /*17a0*/  UISETP.GT.U32.AND UP0, UPT, UR6, UR5, UPT ;  /* 0x000000050600728c */ /* 0x000fe2000bf04070 */
[----:B-1----:R-:W-:-:S02]  /*17b0*/  VIADD R0, R0, 0xffffffe ;  /* 0x0ffffffe00007836 */ /* 0x002fc40000000000 */
[----:B------:R-:W-:-:S08]  /*17c0*/  IMAD.U32 R3, RZ, RZ, UR36 ;  /* 0x00000024ff037e24 */ /* 0x000fd0000f8e00ff */
[----:B------:R-:W-:Y:S01]  /*17d0*/  @!UP0 UIADD3 UR5, UPT, UPT, UR5, -UR6, URZ ;  /* 0x8000000605058290 */ /* 0x000fe2000fffe0ff */
[----:B------:R-:W1:Y:S01]  /*17e0*/  F2I.FTZ.U32.TRUNC.NTZ R0, R0 ;  /* 0x0000000000007305 */ /* 0x000e62000021f000 */
[----:B------:R-:W-:Y:S01]  /*17f0*/  @!UP0 UIADD3 UR4, UPT, UPT, UR4, 0x1, URZ ;  /* 0x0000000104048890 */ /* 0x000fe2000fffe0ff */
[----:B------:R-:W-:Y:S01]  /*1800*/  SHF.L.U32 R3, R3, 0x1f, RZ ;  /* 0x0000001f03037819 */ /* 0x000fe200000006ff */
[----:B------:R-:W-:Y:S02]  /*1810*/  UISETP.GE.U32.AND UP1, UPT, UR5, UR6, UPT ;  /* 0x000000060500728c */ /* 0x000fe4000bf26070 */
[----:B------:R-:W-:Y:S02]  /*1820*/  ULOP3.LUT UR5, UR23, UR57, URZ, 0x3c, !UPT ;  /* 0x0000003917057292 */ /* 0x000fe4000f8e3cff */
[----:B--2---:R-:W-:Y:S02]  /*1830*/  ULEA UR38, UR7, UR38, 0x18 ;  /* 0x0000002607267291 */ /* 0x004fe4000f8ec0ff */
[----:B------:R-:W-:-:S02]  /*1840*/  UISETP.GE.AND UP0, UPT, UR5, URZ, UPT ;  /* 0x000000ff0500728c */ /* 0x000fc4000bf06270 */
[----:B------:R-:W-:-:S03]  /*1850*/  ULEA UR7, UR37, UR38, 0x3 ;  /* 0x0000002625077291 */ /* 0x000fc6000f8e18ff */
[----:B------:R-:W-:Y:S01]  /*1860*/  @UP1 UIADD3 UR4, UPT, UPT, UR4, 0x1, URZ ;  /* 0x0000000104041890 */ /* 0x000fe2000fffe0ff */
[----:B-1----:R-:W-:Y:S01]  /*1870*/  R2UR UR5, R0 ;  /* 0x00000000000572ca */ /* 0x002fe200000e0000 */
[----:B------:R-:W-:-:S05]  /*1880*/  UISETP.NE.AND UP1, UPT, UR57, URZ, UPT ;  /* 0x000000ff3900728c */ /* 0x000fca000bf25270 */
[----:B------:R-:W-:Y:S01]  /*1890*/  UMOV UR6, UR4 ;  /* 0x0000000400067c82 */ /* 0x000fe20008000000 */
[----:B------:R1:W2:Y:S01]  /*18a0*/  SYNCS.PHASECHK.TRANS64.TRYWAIT P0, [UR7+0x60], R3 ;  /* 0x00006003ff0075a7 */ /* 0x0002a20008001107 */
[----:B------:R-:W-:-:S04]  /*18b0*/  @!UP0 UIADD3 UR6, UPT, UPT, -UR6, URZ, URZ ;  /* 0x000000ff06068290 */ /* 0x000fc8000fffe1ff */
[----:B------:R-:W-:Y:S02]  /*18c0*/  @!UP1 ULOP3.LUT UR6, URZ, UR57, URZ, 0x33, !UPT ;  /* 0x00000039ff069292 */ /* 0x000fe4000f8e33ff */
[----:B------:R-:W-:-:S04]  /*18d0*/  UIADD3 UR4, UPT, UPT, URZ, -UR5, URZ ;  /* 0x80000005ff047290 */ /* 0x000fc8000fffe0ff */
[----:B------:R-:W-:Y:S01]  /*18e0*/  IMAD.U32 R0, RZ, RZ, UR6 ;  /* 0x00000006ff007e24 */ /* 0x000fe2000f8e00ff */
[----:B------:R-:W-:-:S03]  /*18f0*/  UIMAD UR7, UR4, UR8, URZ ;  /* 0x00000008040772a4 */ /* 0x000fc6000f8e02ff */
[----:B------:R-:W-:Y:S01]  /*1900*/  UMOV UR4, URZ ;  /* 0x000000ff00047c82 */ /* 0x000fe20008000000 */
[----:B------:R-:W-:Y:S01]  /*1910*/  IABS R0, R0 ;  /* 0x0000000000007213 */ /* 0x000fe20000000000 */
[----:B------:R-:W-:-:S03]  /*1920*/  UIMAD.WIDE.U32 UR4, UR5, UR7, UR4 ;  /* 0x00000007050472a5 */ /* 0x000fc6000f8e0004 */
[----:B------:R-:W-:-:S04]  /*1930*/  R2UR UR9, R0 ;  /* 0x00000000000972ca */ /* 0x000fc800000e0000 */
[----:B------:R-:W-:-:S09]  /*1940*/  UMOV UR4, UR5 ;  /* 0x0000000500047c82 */ /* 0x000fd20008000000 */
[----:B------:R-:W-:-:S07]  /*1950*/  UIMAD.WIDE.U32 UR4, UR4, UR9, URZ ;  /* 0x00000009040472a5 */ /* 0x000fce000f8e00ff */
[----:B------:R-:W-:Y:S02]  /*1960*/  UMOV UR4, UR5 ;  /* 0x0000000500047c82 */ /* 0x000fe40008000000 */
[----:B------:R-:W-:-:S04]  /*1970*/  UIADD3 UR5, UPT, UPT, -UR4, URZ, URZ ;  /* 0x000000ff04057290 */ /* 0x000fc8000fffe1ff */
[----:B------:R-:W-:-:S04]  /*1980*/  UIMAD UR5, UR8, UR5, UR9 ;  /* 0x00000005080572a4 */ /* 0x000fc8000f8e0209 */
[----:B------:R-:W-:-:S11]  /*1990*/  UISETP.GT.U32.AND UP0, UPT, UR8, UR5, UPT ;  /* 0x000000050800728c */ /* 0x000fd6000bf04070 */
[----:B------:R-:W-:Y:S02]  /*19a0*/  @!UP0 UIADD3 UR5, UPT, UPT, UR5, -UR8, URZ ;  /* 0x8000000805058290 */ /* 0x000fe4000fffe0ff */
[----:B------:R-:W-:Y:S02]  /*19b0*/  @!UP0 UIADD3 UR4, UPT, UPT, UR4, 0x1, URZ ;  /* 0x0000000104048890 */ /* 0x000fe4000fffe0ff */
[----:B------:R-:W-:Y:S02]  /*19c0*/  UISETP.GE.U32.AND UP1, UPT, UR5, UR8, UPT ;  /* 0x000000080500728c */ /* 0x000fe4000bf26070 */
[----:B------:R-:W-:-:S04]  /*19d0*/  ULOP3.LUT UR5, UR6, UR56, URZ, 0x3c, !UPT ;  /* 0x0000003806057292 */ /* 0x000fc8000f8e3cff */
[----:B------:R-:W-:-:S05]  /*19e0*/  UISETP.GE.AND UP0, UPT, UR5, URZ, UPT ;  /* 0x000000ff0500728c */ /* 0x000fca000bf06270 */
[----:B------:R-:W-:Y:S02]  /*19f0*/  @UP1 UIADD3 UR4, UPT, UPT, UR4, 0x1, URZ ;  /* 0x0000000104041890 */ /* 0x000fe4000fffe0ff */
[----:B------:R-:W-:-:S05]  /*1a00*/  UISETP.NE.AND UP1, UPT, UR56, URZ, UPT ;  /* 0x000000ff3800728c */ /* 0x000fca000bf25270 */
[----:B------:R-:W-:Y:S01]  /*1a10*/  UMOV UR49, UR4 ;  /* 0x0000000400317c82 */ /* 0x000fe20008000000 */
[----:B------:R-:W-:Y:S02]  /*1a20*/  UIADD3 UR4, UPT, UPT, -UR6, URZ, URZ ;  /* 0x000000ff06047290 */ /* 0x000fe4000fffe1ff */
[----:B------:R-:W-:Y:S02]  /*1a30*/  @!UP0 UIADD3 UR49, UPT, UPT, -UR49, URZ, URZ ;  /* 0x000000ff31318290 */ /* 0x000fe4000fffe1ff */
[----:B------:R-:W-:Y:S02]  /*1a40*/  UISETP.GE.U32.AND UP0, UPT, UR63, 0x3f, UPT ;  /* 0x0000003f3f00788c */ /* 0x000fe4000bf06070 */
[----:B------:R-:W-:Y:S02]  /*1a50*/  @!UP1 ULOP3.LUT UR49, URZ, UR56, URZ, 0x33, !UPT ;  /* 0x00000038ff319292 */ /* 0x000fe4000f8e33ff */
[----:B------:R-:W-:Y:S02]  /*1a60*/  UIMAD UR4, UR57, UR4, UR23 ;  /* 0x00000004390472a4 */ /* 0x000fe4000f8e0217 */
[----:B------:R-:W-:-:S02]  /*1a70*/  UIADD3 UR5, UPT, UPT, -UR49, URZ, URZ ;  /* 0x000000ff31057290 */ /* 0x000fc4000fffe1ff */
[----:B------:R-:W-:Y:S02]  /*1a80*/  USHF.L.U32 UR18, UR4, 0x6, URZ ;  /* 0x0000000604127899 */ /* 0x000fe400080006ff */
[----:B------:R-:W-:Y:S01]  /*1a90*/  UIMAD UR56, UR56, UR5, UR6 ;  /* 0x00000005383872a4 */ /* 0x000fe2000f8e0206 */
[----:B-12---:R-:W-:Y:S11]  /*1aa0*/  BRA.U !UP0, `(.L_x_18) ;  /* 0x0000000508487547 */ /* 0x006ff6000b800000 */
[----:B------:R-:W1:Y:S01]  /*1ab0*/  LDCU.64 UR34, c[0x0][0x5b0] ;  /* 0x0000b600ff2277ac */ /* 0x000e620008000a00 */
[----:B------:R-:W1:Y:S01]  /*1ac0*/  LDCU.64 UR32, c[0x0][0x5d8] ;  /* 0x0000bb00ff2077ac */ /* 0x000e620008000a00 */
[----:B------:R-:W2:Y:S01]  /*1ad0*/  LDCU UR25, c[0x0][0x598] ;  /* 0x0000b300ff1977ac */ /* 0x000ea20008000800 */
[----:B------:R-:W3:Y:S01]  /*1ae0*/  LDCU UR24, c[0x0][0x58c] ;  /* 0x0000b180ff1877ac */ /* 0x000ee20008000800 */
[----:B------:R-:W4:Y:S01]  /*1af0*/  LDCU UR27, c[0x0][0x59c] ;  /* 0x0000b380ff1b77ac */ /* 0x000f220008000800 */
[----:B------:R-:W2:Y:S01]  /*1b00*/  LDCU UR26, c[0x0][0x5a0] ;  /* 0x0000b400ff1a77ac */ /* 0x000ea20008000800 */
[----:B------:R-:W2:Y:S01]  /*1b10*/  LDCU.64 UR22, c[0x0][0x590] ;  /* 0x0000b200ff1677ac */ /* 0x000ea20008000a00 */
[----:B------:R-:W2:Y:S01]  /*1b20*/  LDCU.64 UR6, c[0x0][0x5b8] ;  /* 0x0000b700ff0677ac */ /* 0x000ea20008000a00 */
[----:B------:R-:W2:Y:S01]  /*1b30*/  LDCU.64 UR4, c[0x0][0x5d0] ;  /* 0x0000ba00ff0477ac */ /* 0x000ea20008000a00 */
[----:B-1----:R-:W-:Y:S02]  /*1b40*/  UIMAD UR34, UR56, UR34, UR32 ;  /* 0x00000022382272a4 */ /* 0x002fe4000f8e0220 */
[----:B------:R-:W-:-:S02]  /*1b50*/  UIMAD UR33, UR49, UR35, UR33 ;  /* 0x00000023312172a4 */ /* 0x000fc4000f8e0221 */
[----:B------:R-:W-:Y:S02]  /*1b60*/  UIADD3 UR46, UPT, UPT, UR42, 0x20, URZ ;  /* 0x000000202a2e7890 */ /* 0x000fe4000fffe0ff */
[----:B------:R-:W-:Y:S01]  /*1b70*/  UIADD3 UR10, UPT, UPT, UR18, 0x20, URZ ;  /* 0x00000020120a7890 */ /* 0x000fe2000fffe0ff */
[----:B------:R-:W-:Y:S01]  /*1b80*/  UMOV UR15, URZ ;  /* 0x000000ff000f7c82 */ /* 0x000fe20008000000 */
[----:B--234-:R-:W-:-:S10]  /*1b90*/  UMOV UR11, UR37 ;  /* 0x00000025000b7c82 */ /* 0x01cfd40008000000 */
.L_x_23:
[----:B------:R-:W-:Y:S01]  /*1ba0*/  @!P2 MOV R3, 0x4000 ;  /* 0x000040000003a802 */ /* 0x000fe20000000f00 */
[----:B------:R-:W-:Y:S01]  /*1bb0*/  ULEA UR41, UR11, UR38, 0x3 ;  /* 0x000000260b297291 */ /* 0x000fe2000f8e18ff */
[----:B--2---:R-:W-:Y:S11]  /*1bc0*/  @P0 BRA `(.L_x_19) ;  /* 0x0000000000100947 */ /* 0x004ff60003800000 */
[----:B------:R-:W-:Y:S04]  /*1bd0*/  MOV R0, UR36 ;  /* 0x0000002400007c02 */ /* 0x000fe80008000f00 */
[----:B------:R-:W-:Y:S04]  /*1be0*/  SHF.L.U32 R5, R0, 0x1f, RZ ;  /* 0x0000001f00057819 */ /* 0x000fe800000006ff */
[----:B------:R-:W1:Y:S02]  /*1bf0*/  SYNCS.PHASECHK.TRANS64.TRYWAIT P0, [UR41+0x60], R5 ;  /* 0x00006005ff0075a7 */ /* 0x000e640008001129 */
[----:B-1----:R-:W-:Y:S05]  /*1c00*/  @!P0 BRA `(.L_x_20) ;  /* 0x0000006800a88947 */ /* 0x002fea0003800000 */
.L_x_19:
[----:B------:R2:W-:Y:S01]  /*1c10*/  @!P2 SYNCS.ARRIVE.TRANS64 RZ, [UR41], R3 ;  /* 0x00000003ffffa9a7 */ /* 0x0005e20008000029 */
[----:B------:R-:W-:Y:S04]  /*1c20*/  BSSY.RECONVERGENT B0, `(.L_x_21) ;  /* 0x0000003000007945 */ /* 0x000fe80003800200 */
[----:B------:R-:W-:Y:S05]  /*1c30*/  @P3 BRA `(.L_x_22) ;  /* 0x0000000000043947 */ /* 0x000fea0003800000 */
[----:B------:R-:W-:Y:S05]  /*1c40*/  BPT.TRAP 0x1 ;  /* 0x000000040000795c */ /* 0x000fea0000300000 */
.L_x_22:
[----:B------:R-:W-:Y:S05]  /*1c50*/  BSYNC.RECONVERGENT B0 ;  /* 0x0000000000007941 */ /* 0x000fea0003800200 */
.L_x_21:
[----:B------:R-:W-:Y:S02]  /*1c60*/  UIADD3 UR8, UPT, UPT, UR11, 0x1, URZ ;  /* 0x000000010b087890 */ /* 0x000fe4000fffe0ff */
[----:B------:R-:W-:Y:S02]  /*1c70*/  USHF.L.U32 UR43, UR15, 0x5, URZ ;  /* 0x000000050f2b7899 */ /* 0x000fe400080006ff */
[----:B------:R-:W-:Y:S02]  /*1c80*/  UISETP.NE.AND UP0, UPT, UR8, 0xc, UPT ;  /* 0x0000000c0800788c */ /* 0x000fe4000bf05270 */
[----:B------:R-:W-:Y:S02]  /*1c90*/  UISETP.NE.AND UP2, UPT, UR24, 0x1, UPT ;  /* 0x000000011800788c */ /* 0x000fe4000bf45270 */
[----:B------:R-:W-:Y:S02]  /*1ca0*/  USEL UR9, URZ, 0x1, UP0 ;  /* 0x00000001ff097887 */ /* 0x000fe40008000000 */
[----:B------:R-:W-:Y:S02]  /*1cb0*/  USEL UR37, UR8, URZ, UP0 ;  /* 0x000000ff08257287 */ /* 0x000fe40008000000 */
[----:B------:R-:W-:Y:S02]  /*1cc0*/  ULOP3.LUT UR36, UR36, UR9, URZ, 0x3c, !UPT ;  /* 0x0000000924247292 */ /* 0x000fe4000f8e3cff */
[----:B------:R-:W-:Y:S02]  /*1cd0*/  ULEA UR8, UR37, UR38, 0x3 ;  /* 0x0000002625087291 */ /* 0x000fe4000f8e18ff */
[----:B------:R-:W-:Y:S02]  /*1ce0*/  UIADD3 UR28, UP1, UPT, UR52, 0x80, URZ ;  /* 0x00000080341c7890 */ /* 0x000fe4000ff3e0ff */
[----:B------:R-:W-:Y:S01]  /*1cf0*/  ULEA UR14, UR11, UR38, 0xd ;  /* 0x000000260b0e7291 */ /* 0x000fe2000f8e68ff */
[----:B-1----:R-:W-:Y:S01]  /*1d00*/  MOV R0, UR36 ;  /* 0x0000002400007c02 */ /* 0x002fe20008000f00 */
[----:B------:R-:W-:Y:S02]  /*1d10*/  UIADD3.X UR29, UPT, UPT, URZ, UR53, URZ, UP1, !UPT ;  /* 0x00000035ff1d7290 */ /* 0x000fe40008ffe4ff */
[----:B------:R-:W-:Y:S01]  /*1d20*/  UIADD3 UR40, UPT, UPT, UR14, 0x6800, URZ ;  /* 0x000068000e287890 */ /* 0x000fe2000fffe0ff */
[----:B--2---:R-:W-:Y:S01]  /*1d30*/  SHF.L.U32 R3, R0, 0x1f, RZ ;  /* 0x0000001f00037819 */ /* 0x004fe200000006ff */
[----:B------:R-:W-:Y:S02]  /*1d40*/  UIADD3 UR44, UPT, UPT, UR14, 0x7800, URZ ;  /* 0x000078000e2c7890 */ /* 0x000fe4000fffe0ff */
[----:B------:R-:W-:Y:S01]  /*1d50*/  UIADD3 UR30, UP0, UPT, UR52, 0x180, URZ ;  /* 0x00000180341e7890 */ /* 0x000fe2000ff1e0ff */
[----:B------:R1:W2:Y:S01]  /*1d60*/  SYNCS.PHASECHK.TRANS64.TRYWAIT P0, [UR8+0x60], R3 ;  /* 0x00006003ff0075a7 */ /* 0x0002a20008001108 */
[----:B------:R-:W-:Y:S02]  /*1d70*/  UIMAD.WIDE.U32 UR8, UR43, UR22, URZ ;  /* 0x000000162b0872a5 */ /* 0x000fe4000f8e00ff */
[----:B------:R-:W-:Y:S02]  /*1d80*/  UPRMT UR32, UR34, 0x40, UR33 ;  /* 0x0000004022207896 */ /* 0x000fe40008000021 */
[----:B------:R-:W-:Y:S02]  /*1d90*/  UIADD3.X UR31, UPT, UPT, URZ, UR53, URZ, UP0, !UPT ;  /* 0x00000035ff1f7290 */ /* 0x000fe400087fe4ff */
[----:B------:R-:W-:Y:S02]  /*1da0*/  UIADD3 UR16, UPT, UPT, UR14, 0x1e800, URZ ;  /* 0x0001e8000e107890 */ /* 0x000fe4000fffe0ff */
[----:B------:R-:W-:Y:S02]  /*1db0*/  UPRMT UR32, UR32, 0x5410, URZ ;  /* 0x0000541020207896 */ /* 0x000fe400080000ff */
[----:B------:R-:W-:Y:S01]  /*1dc0*/  UIADD3 UR15, UPT, UPT, UR15, 0x1, URZ ;  /* 0x000000010f0f7890 */ /* 0x000fe2000fffe0ff */
[----:B------:R-:W-:Y:S01]  /*1dd0*/  UMOV UR50, 0x0 ;  /* 0x0000000000327882 */ /* 0x000fe20000000000 */
[----:B------:R-:W-:Y:S02]  /*1de0*/  UMOV UR51, 0x10000000 ;  /* 0x1000000000337882 */ /* 0x000fe40000000000 */
[----:B------:R-:W-:Y:S01]  /*1df0*/  UISETP.NE.AND UP0, UPT, UR15, UR48, UPT ;  /* 0x000000300f00728c */ /* 0x000fe2000bf05270 */
[----:B------:R-:W-:Y:S01]  /*1e00*/  UTMALDG.2D [UR40], [UR28], desc[UR50] ;  /* 0x000032281c0075b4 */ /* 0x000fe20008009000 */
[----:B------:R-:W-:Y:S01]  /*1e10*/  UMOV UR45, UR41 ;  /* 0x00000029002d7c82 */ /* 0x000fe20008000000 */
[----:B------:R-:W-:Y:S01]  /*1e20*/  UMOV UR47, UR43 ;  /* 0x0000002b002f7c82 */ /* 0x000fe20008000000 */
[----:B------:R-:W-:Y:S01]  /*1e30*/  UMOV UR17, UR41 ;  /* 0x0000002900117c82 */ /* 0x000fe20008000000 */
[----:B------:R-:W-:Y:S01]  /*1e40*/  UMOV UR8, UR9 ;  /* 0x0000000900087c82 */ /* 0x000fe20008000000 */
[----:B------:R-:W-:Y:S01]  /*1e50*/  UMOV UR9, UR41 ;  /* 0x0000002900097c82 */ /* 0x000fe20008000000 */
[----:B------:R-:W-:Y:S01]  /*1e60*/  USHF.R.U32.HI UR8, URZ, UR23, UR8 ;  /* 0x00000017ff087299 */ /* 0x000fe20008011608 */
[----:B------:R-:W-:Y:S03]  /*1e70*/  UTMALDG.2D [UR44], [UR28], desc[UR50] ;  /* 0x0000322c1c0075b4 */ /* 0x000fe60008009000 */
[----:B------:R-:W-:Y:S02]  /*1e80*/  USEL UR8, UR43, UR8, !UP2 ;  /* 0x000000082b087287 */ /* 0x000fe4000d000000 */
[----:B------:R-:W-:Y:S02]  /*1e90*/  UISETP.NE.AND UP2, UPT, UR25, 0x1, UPT ;  /* 0x000000011900788c */ /* 0x000fe4000bf45270 */
[----:B------:R-:W-:Y:S07]  /*1ea0*/  UIMAD.WIDE.U32 UR12, UR8, UR27, URZ ;  /* 0x0000001b080c72a5 */ /* 0x000fee000f8e00ff */
[----:B------:R-:W-:Y:S02]  /*1eb0*/  UMOV UR12, UR13 ;  /* 0x0000000d000c7c82 */ /* 0x000fe40008000000 */
[----:B------:R-:W-:Y:S02]  /*1ec0*/  USHF.R.U32.HI UR21, URZ, UR26, UR12 ;  /* 0x0000001aff157299 */ /* 0x000fe4000801160c */
[----:B------:R-:W-:Y:S02]  /*1ed0*/  UIADD3 UR12, UPT, UPT, -UR8, URZ, URZ ;  /* 0x000000ff080c7290 */ /* 0x000fe4000fffe1ff */
[----:B------:R-:W-:Y:S02]  /*1ee0*/  USEL UR21, UR8, UR21, !UP2 ;  /* 0x0000001508157287 */ /* 0x000fe4000d000000 */
[----:B------:R-:W-:Y:S02]  /*1ef0*/  UIMAD UR12, UR24, UR12, UR43 ;  /* 0x0000000c180c72a4 */ /* 0x000fe4000f8e022b */
[----:B------:R-:W-:Y:S02]  /*1f00*/  UIADD3 UR11, UPT, UPT, -UR21, URZ, URZ ;  /* 0x000000ff150b7290 */ /* 0x000fe4000fffe1ff */
[----:B------:R-:W-:Y:S02]  /*1f10*/  UIMAD UR19, UR12, UR6, UR4 ;  /* 0x000000060c1372a4 */ /* 0x000fe4000f8e0204 */
[----:B------:R-:W-:Y:S01]  /*1f20*/  UIMAD UR8, UR25, UR11, UR8 ;  /* 0x0000000b190872a4 */ /* 0x000fe2000f8e0208 */
[----:B------:R-:W-:Y:S03]  /*1f30*/  UMOV UR13, UR21 ;  /* 0x00000015000d7c82 */ /* 0x000fe60008000000 */
[----:B------:R-:W-:Y:S02]  /*1f40*/  UIMAD UR20, UR8, UR7, UR5 ;  /* 0x00000007081472a4 */ /* 0x000fe4000f8e0205 */
[----:B------:R-:W-:Y:S01]  /*1f50*/  UIADD3 UR8, UPT, UPT, UR14, 0x1f800, URZ ;  /* 0x0001f8000e087890 */ /* 0x000fe2000fffe0ff */
[----:B------:R-:W-:Y:S02]  /*1f60*/  UMOV UR11, UR19 ;  /* 0x00000013000b7c82 */ /* 0x000fe40008000000 */
[----:B------:R-:W-:Y:S02]  /*1f70*/  UMOV UR14, UR48 ;  /* 0x00000030000e7c82 */ /* 0x000fe40008000000 */
[----:B------:R-:W-:Y:S02]  /*1f80*/  UMOV UR12, UR20 ;  /* 0x00000014000c7c82 */ /* 0x000fe40008000000 */
[----:B------:R-:W-:Y:S02]  /*1f90*/  UTMALDG.4D.IM2COL [UR16], [UR30], UR32 ;  /* 0x000000101e0073b4 */ /* 0x000fe40008058020 */
[----:B------:R3:W-:Y:S02]  /*1fa0*/  UTMALDG.4D.IM2COL [UR8], [UR30], UR32 ;  /* 0x000000081e0073b4 */ /* 0x0007e40008058020 */
[----:B---3--:R-:W-:Y:S01]  /*1fb0*/  UMOV UR11, UR37 ;  /* 0x00000025000b7c82 */ /* 0x008fe20008000000 */
[----:B-1----:R-:W-:Y:S05]  /*1fc0*/  BRA.U UP0, `(.L_x_23) ;  /* 0xfffffff900f47547 */ /* 0x002fea000b83ffff */
.L_x_18:
[----:B------:R-:W-:Y:S01]  /*1fd0*/  ULEA UR4, UR37, UR38, 0x3 ;  /* 0x0000002625047291 */ /* 0x000fe2000f8e18ff */
[----:B------:R-:W-:Y:S01]  /*1fe0*/  MOV R0, UR36 ;  /* 0x0000002400007c02 */ /* 0x000fe20008000f00 */
[----:B------:R-:W-:Y:S01]  /*1ff0*/  @!P1 SYNCS.ARRIVE.TRANS64.A1T0 RZ, [UR38+0xf8], RZ ;  /* 0x0000f8ffffff99a7 */ /* 0x000fe20008100026 */
[----:B------:R-:W-:Y:S02]  /*2000*/  UISETP.GT.AND UP0, UPT, UR61, UR60, UPT ;  /* 0x0000003c3d00728c */ /* 0x000fe4000bf04270 */
[----:B------:R-:W-:-:S04]  /*2010*/  SHF.L.U32 R0, R0, 0x1f, RZ ;  /* 0x0000001f00007819 */ /* 0x000fc800000006ff */
[----:B--2---:R1:W2:Y:S03]  /*2020*/  SYNCS.PHASECHK.TRANS64.TRYWAIT P0, [UR4+0x60], R0 ;  /* 0x00006000ff0075a7 */ /* 0x0042a60008001104 */
[----:B------:R-:W-:Y:S05]  /*2030*/  BRA.U !UP0, `(.L_x_24) ;  /* 0x0000000508487547 */ /* 0x000fea000b800000 */
[----:B------:R-:W3:Y:S01]  /*2040*/  LDCU.64 UR10, c[0x0][0x5b0] ;  /* 0x0000b600ff0a77ac */ /* 0x000ee20008000a00 */
[----:B------:R-:W3:Y:S01]  /*2050*/  LDCU.64 UR8, c[0x0][0x5d8] ;  /* 0x0000bb00ff0877ac */ /* 0x000ee20008000a00 */
[----:B------:R-:W4:Y:S01]  /*2060*/  LDCU UR24, c[0x0][0x598] ;  /* 0x0000b300ff1877ac */ /* 0x000f220008000800 */
[----:B------:R-:W1:Y:S01]  /*2070*/  LDCU UR15, c[0x0][0x58c] ;  /* 0x0000b180ff0f77ac */ /* 0x000e620008000800 */
[----:B------:R-:W1:Y:S01]  /*2080*/  LDCU UR26, c[0x0][0x59c] ;  /* 0x0000b380ff1a77ac */ /* 0x000e620008000800 */
[----:B------:R-:W1:Y:S01]  /*2090*/  LDCU UR25, c[0x0][0x5a0] ;  /* 0x0000b400ff1977ac */ /* 0x000e620008000800 */
[----:B---3--:R-:W-:Y:S01]  /*20a0*/  UIMAD UR41, UR56, UR10, UR8 ;  /* 0x0000000a382972a4 */ /* 0x008fe2000f8e0208 */
[----:B------:R-:W3:Y:S01]  /*20b0*/  LDCU.64 UR22, c[0x0][0x590] ;  /* 0x0000b200ff1677ac */ /* 0x000ee20008000a00 */
[----:B------:R-:W1:Y:S01]  /*20c0*/  LDCU.64 UR6, c[0x0][0x5b8] ;  /* 0x0000b700ff0677ac */ /* 0x000e620008000a00 */
[----:B------:R-:W1:Y:S01]  /*20d0*/  LDCU.64 UR4, c[0x0][0x5d0] ;  /* 0x0000ba00ff0477ac */ /* 0x000e620008000a00 */
[----:B------:R-:W-:-:S02]  /*20e0*/  UIMAD UR40, UR49, UR11, UR9 ;  /* 0x0000000b312872a4 */ /* 0x000fc4000f8e0209 */
[----:B------:R-:W-:Y:S02]  /*20f0*/  UIADD3 UR43, UPT, UPT, UR62, UR14, URZ ;  /* 0x0000000e3e2b7290 */ /* 0x000fe4000fffe0ff */
[----:B------:R-:W-:Y:S02]  /*2100*/  UIADD3 UR46, UPT, UPT, UR42, 0x20, URZ ;  /* 0x000000202a2e7890 */ /* 0x000fe4000fffe0ff */
[----:B------:R-:W-:Y:S01]  /*2110*/  UIADD3 UR10, UPT, UPT, UR18, 0x20, URZ ;  /* 0x00000020120a7890 */ /* 0x000fe2000fffe0ff */
[----:B----4-:R-:W-:-:S11]  /*2120*/  UMOV UR8, UR37 ;  /* 0x0000002500087c82 */ /* 0x010fd60008000000 */
.L_x_29:
[----:B------:R-:W-:Y:S01]  /*2130*/  @!P2 MOV R3, 0x4000 ;  /* 0x000040000003a802 */ /* 0x000fe20000000f00 */
[----:B------:R-:W-:Y:S01]  /*2140*/  ULEA UR29, UR8, UR38, 0x3 ;  /* 0x00000026081d7291 */ /* 0x000fe2000f8e18ff */
[----:B-12---:R-:W-:Y:S11]  /*2150*/  @P0 BRA `(.L_x_25) ;  /* 0x0000000000100947 */ /* 0x006ff60003800000 */
[----:B-1----:R-:W-:Y:S04]  /*2160*/  MOV R0, UR36 ;  /* 0x0000002400007c02 */ /* 0x002fe80008000f00 */
[----:B------:R-:W-:Y:S04]  /*2170*/  SHF.L.U32 R5, R0, 0x1f, RZ ;  /* 0x0000001f00057819 */ /* 0x000fe800000006ff */
[----:B------:R-:W1:Y:S02]  /*2180*/  SYNCS.PHASECHK.TRANS64.TRYWAIT P0, [UR29+0x60], R5 ;  /* 0x00006005ff0075a7 */ /* 0x000e64000800111d */
[----:B-1----:R-:W-:Y:S05]  /*2190*/  @!P0 BRA `(.L_x_26) ;  /* 0x00000064005c8947 */ /* 0x002fea0003800000 */
.L_x_25:
[----:B------:R2:W-:Y:S01]  /*21a0*/  @!P2 SYNCS.ARRIVE.TRANS64 RZ, [UR29], R3 ;  /* 0x00000003ffffa9a7 */ /* 0x0005e2000800001d */
[----:B------:R-:W-:Y:S04]  /*21b0*/  BSSY.RECONVERGENT B0, `(.L_x_27) ;  /* 0x0000003000007945 */ /* 0x000fe80003800200 */
[----:B------:R-:W-:Y:S05]  /*21c0*/  @P3 BRA `(.L_x_28) ;  /* 0x0000000000043947 */ /* 0x000fea0003800000 */
[----:B-1-3--:R-:W-:Y:S05]  /*21d0*/  BPT.TRAP 0x1 ;  /* 0x000000040000795c */ /* 0x00afea0000300000 */
.L_x_28:
[----:B-1-3--:R-:W-:Y:S05]  /*21e0*/  BSYNC.RECONVERGENT B0 ;  /* 0x0000000000007941 */ /* 0x00afea0003800200 */
.L_x_27:
[----:B------:R-:W-:Y:S02]  /*21f0*/  UIADD3 UR9, UPT, UPT, UR8, 0x1, URZ ;  /* 0x0000000108097890 */ /* 0x000fe4000fffe0ff */
[----:B------:R-:W-:Y:S02]  /*2200*/  USHF.L.U32 UR31, UR14, 0x5, URZ ;  /* 0x000000050e1f7899 */ /* 0x000fe400080006ff */
[----:B------:R-:W-:Y:S02]  /*2210*/  UISETP.NE.AND UP0, UPT, UR9, 0xc, UPT ;  /* 0x0000000c0900788c */ /* 0x000fe4000bf05270 */
[----:B------:R-:W-:Y:S02]  /*2220*/  ULEA UR19, UR8, UR38, 0xd ;  /* 0x0000002608137291 */ /* 0x000fe4000f8e68ff */
[----:B------:R-:W-:Y:S02]  /*2230*/  USEL UR11, URZ, 0x1, UP0 ;  /* 0x00000001ff0b7887 */ /* 0x000fe40008000000 */
[----:B------:R-:W-:Y:S02]  /*2240*/  USEL UR37, UR9, URZ, UP0 ;  /* 0x000000ff09257287 */ /* 0x000fe40008000000 */
[----:B------:R-:W-:Y:S02]  /*2250*/  ULOP3.LUT UR36, UR36, UR11, URZ, 0x3c, !UPT ;  /* 0x0000000b24247292 */ /* 0x000fe4000f8e3cff */
[----:B------:R-:W-:Y:S02]  /*2260*/  ULEA UR9, UR37, UR38, 0x3 ;  /* 0x0000002625097291 */ /* 0x000fe4000f8e18ff */
[----:B------:R-:W-:Y:S02]  /*2270*/  UISETP.NE.AND UP2, UPT, UR15, 0x1, UPT ;  /* 0x000000010f00788c */ /* 0x000fe4000bf45270 */
[----:B------:R-:W-:Y:S01]  /*2280*/  UIADD3 UR32, UP1, UPT, UR52, 0x80, URZ ;  /* 0x0000008034207890 */ /* 0x000fe2000ff3e0ff */
[----:B------:R-:W-:Y:S01]  /*2290*/  MOV R0, UR36 ;  /* 0x0000002400007c02 */ /* 0x000fe20008000f00 */
[----:B------:R-:W-:Y:S02]  /*22a0*/  UISETP.NE.AND UP3, UPT, UR24, 0x1, UPT ;  /* 0x000000011800788c */ /* 0x000fe4000bf65270 */
[----:B------:R-:W-:Y:S01]  /*22b0*/  UIADD3.X UR33, UPT, UPT, URZ, UR53, URZ, UP1, !UPT ;  /* 0x00000035ff217290 */ /* 0x000fe20008ffe4ff */
[----:B--2---:R-:W-:Y:S01]  /*22c0*/  SHF.L.U32 R3, R0, 0x1f, RZ ;  /* 0x0000001f00037819 */ /* 0x004fe200000006ff */
[----:B------:R-:W-:Y:S02]  /*22d0*/  UIADD3 UR28, UPT, UPT, UR19, 0x6800, URZ ;  /* 0x00006800131c7890 */ /* 0x000fe4000fffe0ff */
[----:B------:R-:W-:Y:S01]  /*22e0*/  UIADD3 UR44, UPT, UPT, UR19, 0x7800, URZ ;  /* 0x00007800132c7890 */ /* 0x000fe2000fffe0ff */
[----:B------:R4:W1:Y:S01]  /*22f0*/  SYNCS.PHASECHK.TRANS64.TRYWAIT P0, [UR9+0x60], R3 ;  /* 0x00006003ff0075a7 */ /* 0x0008620008001109 */
[----:B------:R-:W-:Y:S02]  /*2300*/  UIMAD.WIDE.U32 UR8, UR31, UR22, URZ ;  /* 0x000000161f0872a5 */ /* 0x000fe4000f8e00ff */
[----:B------:R-:W-:Y:S02]  /*2310*/  UIADD3 UR34, UP0, UPT, UR52, 0x180, URZ ;  /* 0x0000018034227890 */ /* 0x000fe4000ff1e0ff */
[----:B------:R-:W-:Y:S02]  /*2320*/  UPRMT UR27, UR41, 0x40, UR40 ;  /* 0x00000040291b7896 */ /* 0x000fe40008000028 */
[----:B------:R-:W-:Y:S02]  /*2330*/  UIADD3 UR16, UPT, UPT, UR19, 0x1e800, URZ ;  /* 0x0001e80013107890 */ /* 0x000fe4000fffe0ff */
[----:B------:R-:W-:Y:S02]  /*2340*/  UIADD3.X UR35, UPT, UPT, URZ, UR53, URZ, UP0, !UPT ;  /* 0x00000035ff237290 */ /* 0x000fe400087fe4ff */
[----:B------:R-:W-:Y:S02]  /*2350*/  UPRMT UR27, UR27, 0x5410, URZ ;  /* 0x000054101b1b7896 */ /* 0x000fe400080000ff */
[----:B------:R-:W-:Y:S01]  /*2360*/  UIADD3 UR14, UPT, UPT, UR14, 0x1, URZ ;  /* 0x000000010e0e7890 */ /* 0x000fe2000fffe0ff */
[----:B------:R-:W-:Y:S01]  /*2370*/  UMOV UR50, 0x0 ;  /* 0x0000000000327882 */ /* 0x000fe20000000000 */
[----:B------:R-:W-:Y:S02]  /*2380*/  UMOV UR51, 0x10000000 ;  /* 0x1000000000337882 */ /* 0x000fe40000000000 */
[----:B------:R-:W-:Y:S01]  /*2390*/  UISETP.NE.AND UP0, UPT, UR14, UR43, UPT ;  /* 0x0000002b0e00728c */ /* 0x000fe2000bf05270 */
[----:B------:R-:W-:Y:S01]  /*23a0*/  UMOV UR30, UR42 ;  /* 0x0000002a001e7c82 */ /* 0x000fe20008000000 */
[----:B------:R-:W-:Y:S01]  /*23b0*/  UMOV UR45, UR29 ;  /* 0x0000001d002d7c82 */ /* 0x000fe20008000000 */
[----:B------:R-:W-:Y:S01]  /*23c0*/  UTMALDG.2D [UR28], [UR32], desc[UR50] ;  /* 0x0000321c200075b4 */ /* 0x000fe20008009000 */
[----:B------:R-:W-:Y:S01]  /*23d0*/  UMOV UR47, UR31 ;  /* 0x0000001f002f7c82 */ /* 0x000fe20008000000 */
[----:B------:R-:W-:Y:S01]  /*23e0*/  UMOV UR17, UR29 ;  /* 0x0000001d00117c82 */ /* 0x000fe20008000000 */
[----:B------:R-:W-:Y:S01]  /*23f0*/  UMOV UR8, UR9 ;  /* 0x0000000900087c82 */ /* 0x000fe20008000000 */
[----:B------:R-:W-:Y:S01]  /*2400*/  UMOV UR9, UR29 ;  /* 0x0000001d00097c82 */ /* 0x000fe20008000000 */
[----:B------:R-:W-:Y:S01]  /*2410*/  USHF.R.U32.HI UR11, URZ, UR23, UR8 ;  /* 0x00000017ff0b7299 */ /* 0x000fe20008011608 */
[----:B------:R-:W-:Y:S03]  /*2420*/  UTMALDG.2D [UR44], [UR32], desc[UR50] ;  /* 0x0000322c200075b4 */ /* 0x000fe60008009000 */
[----:B------:R-:W-:Y:S04]  /*2430*/  USEL UR11, UR31, UR11, !UP2 ;  /* 0x0000000b1f0b7287 */ /* 0x000fe8000d000000 */
[----:B------:R-:W-:Y:S07]  /*2440*/  UIMAD.WIDE.U32 UR12, UR11, UR26, URZ ;  /* 0x0000001a0b0c72a5 */ /* 0x000fee000f8e00ff */
[----:B------:R-:W-:Y:S01]  /*2450*/  UMOV UR8, UR13 ;  /* 0x0000000d00087c82 */ /* 0x000fe20008000000 */
[----:B------:R-:W-:Y:S02]  /*2460*/  UIADD3 UR13, UPT, UPT, -UR11, URZ, URZ ;  /* 0x000000ff0b0d7290 */ /* 0x000fe4000fffe1ff */
[----:B------:R-:W-:Y:S02]  /*2470*/  USHF.R.U32.HI UR12, URZ, UR25, UR8 ;  /* 0x00000019ff0c7299 */ /* 0x000fe40008011608 */
[----:B------:R-:W-:Y:S02]  /*2480*/  UIMAD UR13, UR15, UR13, UR31 ;  /* 0x0000000d0f0d72a4 */ /* 0x000fe4000f8e021f */
[----:B------:R-:W-:Y:S02]  /*2490*/  USEL UR21, UR11, UR12, !UP3 ;  /* 0x0000000c0b157287 */ /* 0x000fe4000d800000 */
[----:B------:R-:W-:Y:S02]  /*24a0*/  UIADD3 UR8, UPT, UPT, UR19, 0x1f800, URZ ;  /* 0x0001f80013087890 */ /* 0x000fe4000fffe0ff */
[----:B------:R-:W-:Y:S02]  /*24b0*/  UIADD3 UR12, UPT, UPT, -UR21, URZ, URZ ;  /* 0x000000ff150c7290 */ /* 0x000fe4000fffe1ff */
[----:B------:R-:W-:Y:S02]  /*24c0*/  UIMAD UR19, UR13, UR6, UR4 ;  /* 0x000000060d1372a4 */ /* 0x000fe4000f8e0204 */
[----:B------:R-:W-:Y:S01]  /*24d0*/  UIMAD UR11, UR24, UR12, UR11 ;  /* 0x0000000c180b72a4 */ /* 0x000fe2000f8e020b */
[----:B------:R-:W-:Y:S03]  /*24e0*/  UMOV UR13, UR21 ;  /* 0x00000015000d7c82 */ /* 0x000fe60008000000 */
[----:B------:R-:W-:Y:S03]  /*24f0*/  UIMAD UR20, UR11, UR7, UR5 ;  /* 0x000000070b1472a4 */ /* 0x000fe6000f8e0205 */
[----:B------:R-:W-:Y:S04]  /*2500*/  UMOV UR11, UR19 ;  /* 0x00000013000b7c82 */ /* 0x000fe80008000000 */
[----:B------:R-:W-:Y:S02]  /*2510*/  UMOV UR12, UR20 ;  /* 0x00000014000c7c82 */ /* 0x000fe40008000000 */
[----:B------:R-:W-:Y:S01]  /*2520*/  UTMALDG.4D.IM2COL [UR16], [UR34], UR27 ;  /* 0x00000010220073b4 */ /* 0x000fe2000805801b */
[----:B------:R2:W-:Y:S02]  /*2530*/  UTMALDG.4D.IM2COL [UR8], [UR34], UR27 ;  /* 0x00000008220073b4 */ /* 0x0005e4000805801b */
[----:B--2---:R-:W-:Y:S01]  /*2540*/  UMOV UR8, UR37 ;  /* 0x0000002500087c82 */ /* 0x004fe20008000000 */
[----:B----4-:R-:W-:Y:S05]  /*2550*/  BRA.U UP0, `(.L_x_29) ;  /* 0xfffffff900f47547 */ /* 0x010fea000b83ffff */
.L_x_24:
[----:B------:R-:W-:Y:S01]  /*2560*/  SHF.L.U32 R3, R2, 0x1f, RZ ;  /* 0x0000001f02037819 */ /* 0x000fe200000006ff */
[----:B------:R-:W-:-:S03]  /*2570*/  NOP ;  /* 0x0000000000007918 */ /* 0x000fc60000000000 */
[----:B-12---:R-:W1:Y:S02]  /*2580*/  SYNCS.PHASECHK.TRANS64.TRYWAIT P0, [UR38+0x100], R3 ;  /* 0x00010003ff0075a7 */ /* 0x006e640008001126 */
[----:B-1----:R-:W-:Y:S05]  /*2590*/  @!P0 BRA `(.L_x_30) ;  /* 0x0000006000748947 */ /* 0x002fea0003800000 */
.L_x_119:
[----:B------:R-:W2:Y:S01]  /*25a0*/  LDS.128 R4, [UR38+0x140] ;  /* 0x00014026ff047984 */ /* 0x000ea20008000c00 */
[----:B------:R-:W-:Y:S02]  /*25b0*/  UIADD3 UR4, UPT, UPT, UR38, 0x108, URZ ;  /* 0x0000010826047890 */ /* 0x000fe4000fffe0ff */
[----:B------:R-:W-:Y:S01]  /*25c0*/  UISETP.GE.AND UP0, UPT, UR39, 0x1, UPT ;  /* 0x000000012700788c */ /* 0x000fe2000bf06270 */
[----:B------:R-:W-:Y:S01]  /*25d0*/  @!PT LDS RZ, [RZ] ;  /* 0x00000000fffff984 */ /* 0x000fe20000000800 */
[----:B------:R-:W-:Y:S01]  /*25e0*/  @!PT LDS RZ, [RZ] ;  /* 0x00000000fffff984 */ /* 0x000fe20000000800 */
[----:B------:R-:W-:Y:S01]  /*25f0*/  @!PT LDS RZ, [RZ] ;  /* 0x00000000fffff984 */ /* 0x000fe20000000800 */
[----:B------:R-:W-:Y:S01]  /*2600*/  @!PT LDS RZ, [RZ] ;  /* 0x00000000fffff984 */ /* 0x000fe20000000800 */
[----:B------:R3:W-:Y:S06]  /*2610*/  MEMBAR.ALL.CTA ;  /* 0x0000000000007992 */ /* 0x0007ec0000008000 */
[----:B---3--:R-:W3:Y:S01]  /*2620*/  FENCE.VIEW.ASYNC.S ;  /* 0x00000000000073c6 */ /* 0x008ee20000000000 */
[----:B------:R-:W-:-:S09]  /*2630*/  UPRMT UR4, URZ, 0x654, UR4 ;  /* 0x00000654ff047896 */ /* 0x000fd20008000004 */
[----:B---3--:R-:W-:Y:S01]  /*2640*/  SYNCS.ARRIVE.TRANS64.RED.A1T0 RZ, [UR4], RZ ;  /* 0x000000ffffff79a7 */ /* 0x008fe20008100404 */
[----:B--2---:R-:W-:-:S13]  /*2650*/  LOP3.LUT P0, RZ, R6, 0x1, RZ, 0xc0, !PT ;  /* 0x0000000106ff7812 */ /* 0x004fda000780c0ff */
[----:B------:R-:W-:Y:S01]  /*2660*/  VOTEU.ANY UP1, P0 ;  /* 0x0000000000ff7886 */ /* 0x000fe20000020100 */
[----:B------:R-:W-:-:S13]  /*2670*/  PLOP3.LUT P0, PT, PT, PT, UP1, 0x80, 0x8 ;  /* 0x000000000008781c */ /* 0x000fda0003f0f018 */
[----:B-1----:R-:W-:Y:S02]  /*2680*/  @P0 MOV R0, R4 ;  /* 0x0000000400000202 */ /* 0x002fe40000000f00 */
[----:B------:R-:W-:Y:S02]  /*2690*/  @P0 LOP3.LUT R4, R5, 0xffff, RZ, 0xc0, !PT ;  /* 0x0000ffff05040812 */ /* 0x000fe400078ec0ff */
[----:B------:R-:W-:Y:S02]  /*26a0*/  @P0 R2UR UR6, R0 ;  /* 0x00000000000602ca */ /* 0x000fe400000e0000 */
[----:B------:R-:W-:-:S11]  /*26b0*/  @P0 R2UR UR5, R4 ;  /* 0x00000000040502ca */ /* 0x000fd600000e0000 */
[----:B------:R-:W-:Y:S02]  /*26c0*/  @UP1 UMOV UR55, UR6 ;  /* 0x0000000600371c82 */ /* 0x000fe40008000000 */
[----:B------:R-:W-:Y:S01]  /*26d0*/  @UP1 UMOV UR54, UR5 ;  /* 0x0000000500361c82 */ /* 0x000fe20008000000 */
[----:B------:R-:W-:Y:S05]  /*26e0*/  BRA.U !UP0, `(.L_x_31) ;  /* 0x0000000108d47547 */ /* 0x000fea000b800000 */
[----:B------:R-:W1:Y:S01]  /*26f0*/  LDCU.128 UR16, c[0x0][0xb10] ;  /* 0x00016200ff1077ac */ /* 0x000e620008000c00 */
[----:B------:R-:W2:Y:S01]  /*2700*/  LDCU UR20, c[0x0][0xb20] ;  /* 0x00016400ff1477ac */ /* 0x000ea20008000800 */
[----:B------:R-:W3:Y:S01]  /*2710*/  LDCU UR13, c[0x0][0xb0c] ;  /* 0x00016180ff0d77ac */ /* 0x000ee20008000800 */
[----:B------:R-:W4:Y:S01]  /*2720*/  LDCU.64 UR14, c[0x0][0xb28] ;  /* 0x00016500ff0e77ac */ /* 0x000f220008000a00 */
[----:B------:R-:W-:Y:S02]  /*2730*/  UISETP.NE.AND UP3, UPT, UR39, 0x1, UPT ;  /* 0x000000012700788c */ /* 0x000fe4000bf65270 */
[----:B-1----:R-:W-:Y:S02]  /*2740*/  UIMAD.WIDE.U32 UR4, UR58, UR19, URZ ;  /* 0x000000133a0472a5 */ /* 0x002fe4000f8e00ff */
[----:B------:R-:W-:Y:S02]  /*2750*/  UIMAD.WIDE.U32 UR6, UR59, UR16, URZ ;  /* 0x000000103b0672a5 */ /* 0x000fe4000f8e00ff */
[----:B------:R-:W-:-:S02]  /*2760*/  UISETP.NE.AND UP0, UPT, UR18, 0x1, UPT ;  /* 0x000000011200788c */ /* 0x000fc4000bf05270 */
[----:B------:R-:W-:Y:S01]  /*2770*/  UIMAD.WIDE.U32 UR10, UR54, UR19, URZ ;  /* 0x00000013360a72a5 */ /* 0x000fe2000f8e00ff */
[----:B------:R-:W-:Y:S01]  /*2780*/  UMOV UR4, UR5 ;  /* 0x0000000500047c82 */ /* 0x000fe20008000000 */
[----:B---3--:R-:W-:Y:S02]  /*2790*/  UISETP.NE.AND UP2, UPT, UR13, 0x1, UPT ;  /* 0x000000010d00788c */ /* 0x008fe4000bf45270 */
[----:B--2---:R-:W-:Y:S02]  /*27a0*/  USHF.R.U32.HI UR5, URZ, UR20, UR4 ;  /* 0x00000014ff057299 */ /* 0x004fe40008011604 */
[----:B------:R-:W-:Y:S01]  /*27b0*/  UIMAD.WIDE.U32 UR8, UR55, UR16, URZ ;  /* 0x00000010370872a5 */ /* 0x000fe2000f8e00ff */
[----:B------:R-:W-:Y:S01]  /*27c0*/  UMOV UR4, UR7 ;  /* 0x0000000700047c82 */ /* 0x000fe20008000000 */
[----:B------:R-:W-:Y:S02]  /*27d0*/  USEL UR5, UR58, UR5, !UP0 ;  /* 0x000000053a057287 */ /* 0x000fe4000c000000 */
[----:B------:R-:W-:-:S02]  /*27e0*/  USHF.R.U32.HI UR4, URZ, UR17, UR4 ;  /* 0x00000011ff047299 */ /* 0x000fc40008011604 */
[----:B----4-:R-:W-:Y:S02]  /*27f0*/  UIMAD.WIDE.U32 UR6, UR5, UR14, URZ ;  /* 0x0000000e050672a5 */ /* 0x010fe4000f8e00ff */
[----:B------:R-:W-:Y:S01]  /*2800*/  USEL UR12, UR59, UR4, !UP2 ;  /* 0x000000043b0c7287 */ /* 0x000fe2000d000000 */
[----:B------:R-:W-:Y:S02]  /*2810*/  UMOV UR8, UR9 ;  /* 0x0000000900087c82 */ /* 0x000fe40008000000 */
[----:B------:R-:W-:Y:S01]  /*2820*/  UMOV UR4, UR11 ;  /* 0x0000000b00047c82 */ /* 0x000fe20008000000 */
[----:B------:R-:W-:Y:S01]  /*2830*/  UIMAD.WIDE.U32 UR10, UR12, UR14, URZ ;  /* 0x0000000e0c0a72a5 */ /* 0x000fe2000f8e00ff */
[----:B------:R-:W-:Y:S01]  /*2840*/  UMOV UR6, UR7 ;  /* 0x0000000700067c82 */ /* 0x000fe20008000000 */
[----:B------:R-:W-:Y:S02]  /*2850*/  USHF.R.U32.HI UR4, URZ, UR20, UR4 ;  /* 0x00000014ff047299 */ /* 0x000fe40008011604 */
[----:B------:R-:W-:-:S02]  /*2860*/  @UP3 USHF.R.U32.HI UR5, URZ, UR15, UR6 ;  /* 0x0000000fff053299 */ /* 0x000fc40008011606 */
[----:B------:R-:W-:Y:S01]  /*2870*/  USHF.R.U32.HI UR17, URZ, UR17, UR8 ;  /* 0x00000011ff117299 */ /* 0x000fe20008011608 */
[----:B------:R-:W-:Y:S01]  /*2880*/  UMOV UR6, UR11 ;  /* 0x0000000b00067c82 */ /* 0x000fe20008000000 */
[----:B------:R-:W-:Y:S02]  /*2890*/  USEL UR4, UR54, UR4, !UP0 ;  /* 0x0000000436047287 */ /* 0x000fe4000c000000 */
[----:B------:R-:W-:Y:S02]  /*28a0*/  @UP3 USHF.R.U32.HI UR12, URZ, UR15, UR6 ;  /* 0x0000000fff0c3299 */ /* 0x000fe40008011606 */
[----:B------:R-:W-:Y:S02]  /*28b0*/  UIMAD UR6, UR39, UR5, URZ ;  /* 0x00000005270672a4 */ /* 0x000fe4000f8e02ff */
[----:B------:R-:W-:Y:S02]  /*28c0*/  USEL UR5, UR55, UR17, !UP2 ;  /* 0x0000001137057287 */ /* 0x000fe4000d000000 */
[----:B------:R-:W-:-:S02]  /*28d0*/  UIMAD UR8, UR39, UR12, URZ ;  /* 0x0000000c270872a4 */ /* 0x000fc4000f8e02ff */
[----:B------:R-:W-:Y:S02]  /*28e0*/  UISETP.GE.AND UP0, UPT, UR4, UR6, UPT ;  /* 0x000000060400728c */ /* 0x000fe4000bf06270 */
[----:B------:R-:W-:Y:S02]  /*28f0*/  UIMAD.WIDE.U32 UR6, UR4, UR14, URZ ;  /* 0x0000000e040672a5 */ /* 0x000fe4000f8e00ff */
[----:B------:R-:W-:Y:S02]  /*2900*/  UISETP.GE.OR UP0, UPT, UR5, UR8, UP0 ;  /* 0x000000080500728c */ /* 0x000fe40008706670 */
[----:B------:R-:W-:Y:S02]  /*2910*/  UIMAD.WIDE.U32 UR8, UR5, UR14, URZ ;  /* 0x0000000e050872a5 */ /* 0x000fe4000f8e00ff */
[----:B------:R-:W-:Y:S01]  /*2920*/  UIADD3 UR10, UPT, UPT, -UR4, URZ, URZ ;  /* 0x000000ff040a7290 */ /* 0x000fe2000fffe1ff */
[----:B------:R-:W-:Y:S02]  /*2930*/  UMOV UR6, UR7 ;  /* 0x0000000700067c82 */ /* 0x000fe40008000000 */
[----:B------:R-:W-:-:S02]  /*2940*/  USHF.R.U32.HI UR6, URZ, UR15, UR6 ;  /* 0x0000000fff067299 */ /* 0x000fc40008011606 */
[----:B------:R-:W-:Y:S02]  /*2950*/  UIMAD UR10, UR18, UR10, UR54 ;  /* 0x0000000a120a72a4 */ /* 0x000fe4000f8e0236 */
[----:B------:R-:W-:Y:S01]  /*2960*/  USEL UR6, UR4, UR6, !UP3 ;  /* 0x0000000604067287 */ /* 0x000fe2000d800000 */
[----:B------:R-:W-:Y:S01]  /*2970*/  @!UP0 UMOV UR7, UR9 ;  /* 0x0000000900078c82 */ /* 0x000fe20008000000 */
[----:B------:R-:W-:Y:S02]  /*2980*/  UIADD3 UR9, UPT, UPT, -UR5, URZ, URZ ;  /* 0x000000ff05097290 */ /* 0x000fe4000fffe1ff */
[----:B------:R-:W-:Y:S02]  /*2990*/  @!UP0 USHF.R.U32.HI UR7, URZ, UR15, UR7 ;  /* 0x0000000fff078299 */ /* 0x000fe40008011607 */
[----:B------:R-:W-:Y:S02]  /*29a0*/  UIADD3 UR8, UPT, UPT, -UR6, URZ, URZ ;  /* 0x000000ff06087290 */ /* 0x000fe4000fffe1ff */
[----:B------:R-:W-:-:S02]  /*29b0*/  @!UP0 USEL UR7, UR5, UR7, !UP3 ;  /* 0x0000000705078287 */ /* 0x000fc4000d800000 */
[----:B------:R-:W-:Y:S02]  /*29c0*/  UIMAD UR8, UR39, UR8, UR4 ;  /* 0x00000008270872a4 */ /* 0x000fe4000f8e0204 */
[----:B------:R-:W-:Y:S02]  /*29d0*/  @!UP0 UIADD3 UR6, UPT, UPT, UR6, -UR7, URZ ;  /* 0x8000000706068290 */ /* 0x000fe4000fffe0ff */
[----:B------:R-:W-:Y:S02]  /*29e0*/  @!UP0 UIMAD UR7, UR8, UR12, UR7 ;  /* 0x0000000c080782a4 */ /* 0x000fe4000f8e0207 */
[----:B------:R-:W-:Y:S02]  /*29f0*/  @!UP0 UIMAD UR4, UR39, UR6, UR5 ;  /* 0x00000006270482a4 */ /* 0x000fe4000f8e0205 */
[----:B------:R-:W-:Y:S02]  /*2a00*/  UIMAD UR6, UR13, UR9, UR55 ;  /* 0x000000090d0672a4 */ /* 0x000fe4000f8e0237 */
[----:B------:R-:W-:Y:S01]  /*2a10*/  UIMAD UR54, UR4, UR18, UR10 ;  /* 0x00000012043672a4 */ /* 0x000fe2000f8e020a */
[----:B------:R-:W-:-:S02]  /*2a20*/  @!UP0 UMOV UR5, UR7 ;  /* 0x0000000700058c82 */ /* 0x000fc40008000000 */
[----:B------:R-:W-:-:S12]  /*2a30*/  UIMAD UR55, UR5, UR13, UR6 ;  /* 0x0000000d053772a4 */ /* 0x000fd8000f8e0206 */
.L_x_31:
        /* <DEDUP_REMOVED lines=20> */
.L_x_32:
[----:B------:R-:W-:Y:S02]  /*2b80*/  R2UR UR5, R57 ;  /* 0x00000000390572ca */ /* 0x000fe400000e0000 */
[----:B------:R-:W-:Y:S02]  /*2b90*/  R2UR UR4, R56 ;  /* 0x00000000380472ca */ /* 0x000fe400000e0000 */
[----:B------:R-:W-:Y:S02]  /*2ba0*/  PLOP3.LUT P1, PT, PT, PT, PT, 0x80, 0x8 ;  /* 0x000000000008781c */ /* 0x000fe40003f2f070 */
[----:B------:R-:W-:-:S07]  /*2bb0*/  LOP3.LUT R2, R2, 0x1, RZ, 0x3c, !PT ;  /* 0x0000000102027812 */ /* 0x000fce00078e3cff */
[----:B------:R-:W-:Y:S02]  /*2bc0*/  UIADD3 UR28, UPT, UPT, UR55, UR5, URZ ;  /* 0x00000005371c7290 */ /* 0x000fe4000fffe0ff */
[----:B------:R-:W-:Y:S01]  /*2bd0*/  UIADD3 UR23, UPT, UPT, UR54, UR4, URZ ;  /* 0x0000000436177290 */ /* 0x000fe2000fffe0ff */
[----:B------:R-:W-:Y:S11]  /*2be0*/  BRA.U UP1, `(.L_x_33) ;  /* 0xffffffe9016c7547 */ /* 0x000ff6000b83ffff */
[----:B------:R-:W-:Y:S01]  /*2bf0*/  UIADD3 UR38, UPT, UPT, UR38, 0x60, URZ ;  /* 0x0000006026267890 */ /* 0x000fe2000fffe0ff */
[----:B------:R-:W-:-:S03]  /*2c00*/  MOV R3, UR36 ;  /* 0x0000002400037c02 */ /* 0x000fc60008000f00 */
[----:B------:R-:W-:Y:S01]  /*2c10*/  ULEA UR4, UR37, UR38, 0x3 ;  /* 0x0000002625047291 */ /* 0x000fe2000f8e18ff */
[----:B------:R-:W-:-:S08]  /*2c20*/  SHF.L.U32 R3, R3, 0x1f, RZ ;  /* 0x0000001f03037819 */ /* 0x000fd000000006ff */
[----:B------:R-:W1:Y:S02]  /*2c30*/  SYNCS.PHASECHK.TRANS64.TRYWAIT P0, [UR4], R3 ;  /* 0x00000003ff0075a7 */ /* 0x000e640008001104 */
[----:B-1----:R-:W-:Y:S05]  /*2c40*/  @!P0 BRA `(.L_x_34) ;  /* 0x0000005800e08947 */ /* 0x002fea0003800000 */
.L_x_121:
[----:B------:R-:W-:-:S04]  /*2c50*/  UIADD3 UR4, UPT, UPT, UR37, 0x1, URZ ;  /* 0x0000000125047890 */ /* 0x000fc8000fffe0ff */
[----:B------:R-:W-:-:S04]  /*2c60*/  UISETP.NE.AND UP0, UPT, UR4, 0xc, UPT ;  /* 0x0000000c0400788c */ /* 0x000fc8000bf05270 */
[----:B------:R-:W-:Y:S02]  /*2c70*/  USEL UR5, URZ, 0x1, UP0 ;  /* 0x00000001ff057887 */ /* 0x000fe40008000000 */
[----:B------:R-:W-:Y:S02]  /*2c80*/  USEL UR4, UR4, URZ, UP0 ;  /* 0x000000ff04047287 */ /* 0x000fe40008000000 */
[----:B------:R-:W-:Y:S02]  /*2c90*/  ULOP3.LUT UR6, UR36, UR5, URZ, 0x3c, !UPT ;  /* 0x0000000524067292 */ /* 0x000fe4000f8e3cff */
[----:B------:R-:W-:-:S04]  /*2ca0*/  ULEA UR5, UR4, UR38, 0x3 ;  /* 0x0000002604057291 */ /* 0x000fc8000f8e18ff */
[----:B-1----:R-:W-:-:S04]  /*2cb0*/  MOV R3, UR6 ;  /* 0x0000000600037c02 */ /* 0x002fc80008000f00 */
[----:B------:R-:W-:-:S04]  /*2cc0*/  SHF.L.U32 R3, R3, 0x1f, RZ ;  /* 0x0000001f03037819 */ /* 0x000fc800000006ff */
[----:B------:R-:W1:Y:S02]  /*2cd0*/  SYNCS.PHASECHK.TRANS64.TRYWAIT P0, [UR5], R3 ;  /* 0x00000003ff0075a7 */ /* 0x000e640008001105 */
[----:B-1----:R-:W-:Y:S05]  /*2ce0*/  @!P0 BRA `(.L_x_35) ;  /* 0x0000005800d08947 */ /* 0x002fea0003800000 */
.L_x_123:
        /* <DEDUP_REMOVED lines=10> */
.L_x_125:
        /* <DEDUP_REMOVED lines=10> */
.L_x_127:
        /* <DEDUP_REMOVED lines=10> */
.L_x_129:
        /* <DEDUP_REMOVED lines=10> */
.L_x_131:
        /* <DEDUP_REMOVED lines=10> */
.L_x_133:
        /* <DEDUP_REMOVED lines=10> */
.L_x_135:
        /* <DEDUP_REMOVED lines=10> */
.L_x_137:
        /* <DEDUP_REMOVED lines=10> */
.L_x_139:
        /* <DEDUP_REMOVED lines=10> */
.L_x_141:
[----:B------:R-:W-:-:S04]  /*3290*/  UIADD3 UR4, UPT, UPT, UR4, 0x1, URZ ;  /* 0x0000000104047890 */ /* 0x000fc8000fffe0ff */
[----:B------:R-:W-:-:S04]  /*32a0*/  UISETP.NE.AND UP0, UPT, UR4, 0xc, UPT ;  /* 0x0000000c0400788c */ /* 0x000fc8000bf05270 */
[----:B------:R-:W-:Y:S02]  /*32b0*/  USEL UR5, URZ, 0x1, UP0 ;  /* 0x00000001ff057887 */ /* 0x000fe40008000000 */
[----:B------:R-:W-:Y:S02]  /*32c0*/  USEL UR4, UR4, URZ, UP0 ;  /* 0x000000ff04047287 */ /* 0x000fe40008000000 */
[----:B------:R-:W-:Y:S02]  /*32d0*/  ULOP3.LUT UR5, UR6, UR5, URZ, 0x3c, !UPT ;  /* 0x0000000506057292 */ /* 0x000fe4000f8e3cff */
[----:B------:R-:W-:-:S04]  /*32e0*/  ULEA UR4, UR4, UR38, 0x3 ;  /* 0x0000002604047291 */ /* 0x000fc8000f8e18ff */
[----:B------:R-:W-:Y:S02]  /*32f0*/  IMAD.U32 R2, RZ, RZ, UR5 ;  /* 0x00000005ff027e24 */ /* 0x000fe4000f8e00ff */
[----:B-1----:R-:W-:-:S03]  /*3300*/  MOV R0, UR4 ;  /* 0x0000000400007c02 */ /* 0x002fc60008000f00 */
[----:B------:R-:W-:-:S07]  /*3310*/  SHF.L.U32 R3, R2, 0x1f, RZ ;  /* 0x0000001f02037819 */ /* 0x000fce00000006ff */
.L_x_45:
[----:B-1----:R1:W2:Y:S02]  /*3320*/  SYNCS.PHASECHK.TRANS64.TRYWAIT P0, [R0+URZ], R3 ;  /* 0x00000003000075a7 */ /* 0x0022a400080011ff */
[----:B--2---:R-:W-:Y:S05]  /*3330*/  @!P0 NANOSLEEP.SYNCS 0x989680 ;  /* 0x009896800000895d */ /* 0x004fea0003900000 */
[----:B------:R-:W2:Y:S02]  /*3340*/  @!P0 SYNCS.PHASECHK.TRANS64 P0, [R0+URZ], R3 ;  /* 0x00000003000085a7 */ /* 0x000ea400080010ff */
[----:B--2---:R-:W-:Y:S05]  /*3350*/  @P0 EXIT ;  /* 0x000000000000094d */ /* 0x004fea0003800000 */
[----:B------:R-:W-:Y:S05]  /*3360*/  BRA `(.L_x_45) ;  /* 0xfffffffc00ec7947 */ /* 0x000fea000383ffff */
.L_x_17:
[----:B------:R-:W2:Y:S02]  /*3370*/  S2UR UR4, SR_CgaCtaId ;  /* 0x00000000000479c3 */ /* 0x000ea40000008800 */
[----:B--2---:R-:W-:-:S04]  /*3380*/  UISETP.NE.AND UP0, UPT, UR4, URZ, UPT ;  /* 0x000000ff0400728c */ /* 0x004fc8000bf05270 */
[----:B------:R-:W-:-:S09]  /*3390*/  UISETP.NE.OR UP0, UPT, UR15, 0x1, UP0 ;  /* 0x000000010f00788c */ /* 0x000fd20008705670 */
[----:B------:R-:W-:Y:S05]  /*33a0*/  BRA.U UP0, `(.L_x_46) ;  /* 0x0000000100b47547 */ /* 0x000fea000b800000 */
[----:B------:R-:W2:Y:S01]  /*33b0*/  S2UR UR5, SR_CgaCtaId ;  /* 0x00000000000579c3 */ /* 0x000ea20000008800 */
[----:B------:R-:W-:Y:S01]  /*33c0*/  UMOV UR4, 0x400 ;  /* 0x0000040000047882 */ /* 0x000fe20000000000 */
[----:B------:R-:W-:Y:S01]  /*33d0*/  HFMA2 R3, -RZ, RZ, 0, 5.9604644775390625e-08 ;  /* 0x00000001ff037431 */ /* 0x000fe200000001ff */
[----:B------:R-:W-:Y:S01]  /*33e0*/  ISETP.NE.AND P0, PT, R0, RZ, PT ;  /* 0x000000ff0000720c */ /* 0x000fe20003f05270 */
[----:B------:R-:W-:Y:S01]  /*33f0*/  IMAD.MOV.U32 R8, RZ, RZ, RZ ;  /* 0x000000ffff087224 */ /* 0x000fe200078e00ff */
[----:B--2---:R-:W-:-:S04]  /*3400*/  ULEA UR4, UR5, UR4, 0x18 ;  /* 0x0000000405047291 */ /* 0x004fc8000f8ec0ff */
[----:B------:R-:W-:Y:S02]  /*3410*/  UIADD3 UR5, UPT, UPT, UR4, 0x108, URZ ;  /* 0x0000010804057890 */ /* 0x000fe4000fffe0ff */
[----:B------:R-:W-:Y:S02]  /*3420*/  UIADD3 UR8, UPT, UPT, UR4, 0x100, URZ ;  /* 0x0000010004087890 */ /* 0x000fe4000fffe0ff */
[----:B------:R-:W-:-:S12]  /*3430*/  UPRMT UR5, URZ, 0x654, UR5 ;  /* 0x00000654ff057896 */ /* 0x000fd80008000005 */
.L_x_49:
[----:B------:R-:W-:Y:S01]  /*3440*/  SHF.L.U32 R7, R3, 0x1f, RZ ;  /* 0x0000001f03077819 */ /* 0x000fe200000006ff */
[----:B------:R-:W-:Y:S02]  /*3450*/  IMAD.U32 R9, RZ, RZ, UR8 ;  /* 0x00000008ff097e24 */ /* 0x000fe4000f8e00ff */
[----:B------:R-:W-:Y:S01]  /*3460*/  @!P0 IMAD.MOV.U32 R5, RZ, RZ, 0x10 ;  /* 0x00000010ff058424 */ /* 0x000fe200078e00ff */
[----:B------:R-:W2:Y:S02]  /*3470*/  SYNCS.PHASECHK.TRANS64.TRYWAIT P1, [UR4+0x108], R7 ;  /* 0x00010807ff0075a7 */ /* 0x000ea40008021104 */
[----:B------:R-:W-:-:S04]  /*3480*/  PRMT R9, R0, 0x654, R9 ;  /* 0x0000065400097816 */ /* 0x000fc80000000009 */
[----:B------:R-:W-:Y:S01]  /*3490*/  SEL R2, R9, R2, !P0 ;  /* 0x0000000209027207 */ /* 0x000fe20004000000 */
[----:B--2---:R-:W-:Y:S06]  /*34a0*/  @!P1 BRA `(.L_x_47) ;  /* 0x0000005400d09947 */ /* 0x004fec0003800000 */
.L_x_143:
[----:B------:R-:W-:Y:S01]  /*34b0*/  UIADD3 UR6, UPT, UPT, UR4, 0x140, URZ ;  /* 0x0000014004067890 */ /* 0x000fe2000fffe0ff */
[----:B------:R3:W-:Y:S01]  /*34c0*/  @!P0 SYNCS.ARRIVE.TRANS64.RED RZ, [R2+URZ], R5 ;  /* 0x0000000502ff89a7 */ /* 0x0007e200080004ff */
[----:B------:R-:W-:Y:S01]  /*34d0*/  UIADD3 UR7, UPT, UPT, UR4, 0x100, URZ ;  /* 0x0000010004077890 */ /* 0x000fe2000fffe0ff */
[----:B------:R-:W-:-:S08]  /*34e0*/  LOP3.LUT R3, R3, 0x1, RZ, 0x3c, !PT ;  /* 0x0000000103037812 */ /* 0x000fd000078e3cff */
[----:B------:R-:W-:Y:S06]  /*34f0*/  UGETNEXTWORKID.BROADCAST [UR6], [UR7] ;  /* 0x00000000060073ca */ /* 0x000fec0008000100 */
[----:B---3--:R-:W-:-:S04]  /*3500*/  SHF.L.U32 R5, R8, 0x1f, RZ ;  /* 0x0000001f08057819 */ /* 0x008fc800000006ff */
[----:B------:R-:W3:Y:S02]  /*3510*/  SYNCS.PHASECHK.TRANS64.TRYWAIT P1, [UR4+0x100], R5 ;  /* 0x00010005ff0075a7 */ /* 0x000ee40008021104 */
[----:B---3--:R-:W-:Y:S05]  /*3520*/  @!P1 BRA `(.L_x_48) ;  /* 0x0000005400c89947 */ /* 0x008fea0003800000 */
.L_x_145:
[----:B--2---:R-:W2:Y:S01]  /*3530*/  LDS.128 R4, [UR4+0x140] ;  /* 0x00014004ff047984 */ /* 0x004ea20008000c00 */
[----:B------:R-:W-:Y:S01]  /*3540*/  LOP3.LUT R8, R8, 0x1, RZ, 0x3c, !PT ;  /* 0x0000000108087812 */ /* 0x000fe200078e3cff */
[----:B------:R-:W-:Y:S01]  /*3550*/  @!PT LDS RZ, [RZ] ;  /* 0x00000000fffff984 */ /* 0x000fe20000000800 */
[----:B------:R-:W-:Y:S01]  /*3560*/  @!PT LDS RZ, [RZ] ;  /* 0x00000000fffff984 */ /* 0x000fe20000000800 */
[----:B------:R-:W-:Y:S01]  /*3570*/  @!PT LDS RZ, [RZ] ;  /* 0x00000000fffff984 */ /* 0x000fe20000000800 */
[----:B------:R-:W-:Y:S01]  /*3580*/  @!PT LDS RZ, [RZ] ;  /* 0x00000000fffff984 */ /* 0x000fe20000000800 */
[----:B------:R3:W-:Y:S06]  /*3590*/  MEMBAR.ALL.CTA ;  /* 0x0000000000007992 */ /* 0x0007ec0000008000 */
[----:B---3--:R-:W3:Y:S02]  /*35a0*/  FENCE.VIEW.ASYNC.S ;  /* 0x00000000000073c6 */ /* 0x008ee40000000000 */
[----:B---3--:R-:W-:Y:S01]  /*35b0*/  SYNCS.ARRIVE.TRANS64.RED.A1T0 RZ, [UR5], RZ ;  /* 0x000000ffffff79a7 */ /* 0x008fe20008100405 */
[----:B--2---:R-:W-:-:S13]  /*35c0*/  LOP3.LUT P1, RZ, R6, 0x1, RZ, 0xc0, !PT ;  /* 0x0000000106ff7812 */ /* 0x004fda000782c0ff */
[----:B------:R-:W-:Y:S05]  /*35d0*/  @P1 BRA `(.L_x_49) ;  /* 0xfffffffc00981947 */ /* 0x000fea000383ffff */
[----:B------:R-:W-:-:S04]  /*35e0*/  SHF.L.U32 R0, R3, 0x1f, RZ ;  /* 0x0000001f03007819 */ /* 0x000fc800000006ff */
[----:B------:R-:W2:Y:S02]  /*35f0*/  SYNCS.PHASECHK.TRANS64 P0, [UR4+0x108], R0 ;  /* 0x00010800ff0075a7 */ /* 0x000ea40008001004 */
[----:B-12---:R-:W-:Y:S05]  /*3600*/  @P0 EXIT ;  /* 0x000000000000094d */ /* 0x006fea0003800000 */
[----:B------:R-:W-:-:S07]  /*3610*/  MOV R0, UR4 ;  /* 0x0000000400007c02 */ /* 0x000fce0008000f00 */
.L_x_50:
[----:B-1----:R-:W-:-:S04]  /*3620*/  SHF.L.U32 R5, R3, 0x1f, RZ ;  /* 0x0000001f03057819 */ /* 0x002fc800000006ff */
[----:B------:R1:W2:Y:S03]  /*3630*/  SYNCS.PHASECHK.TRANS64.TRYWAIT P0, [R0+URZ+0x108], R5 ;  /* 0x00010805000075a7 */ /* 0x0002a600080011ff */
[----:B--2---:R-:W-:Y:S05]  /*3640*/  @!P0 NANOSLEEP.SYNCS 0x989680 ;  /* 0x009896800000895d */ /* 0x004fea0003900000 */
[----:B------:R-:W2:Y:S02]  /*3650*/  @!P0 SYNCS.PHASECHK.TRANS64 P0, [R0+URZ+0x108], R5 ;  /* 0x00010805000085a7 */ /* 0x000ea400080010ff */
[----:B--2---:R-:W-:Y:S05]  /*3660*/  @P0 EXIT ;  /* 0x000000000000094d */ /* 0x004fea0003800000 */
[----:B------:R-:W-:Y:S05]  /*3670*/  BRA `(.L_x_50) ;  /* 0xfffffffc00e87947 */ /* 0x000fea000383ffff */
.L_x_46:
[----:B------:R-:W-:-:S09]  /*3680*/  UISETP.NE.AND UP0, UPT, UR15, URZ, UPT ;  /* 0x000000ff0f00728c */ /* 0x000fd2000bf05270 */
[----:B------:R-:W-:Y:S05]  /*3690*/  BRA.U UP0, `(.L_x_51) ;  /* 0x0000000d00847547 */ /* 0x000fea000b800000 */
[----:B------:R-:W2:Y:S01]  /*36a0*/  S2UR UR7, SR_CgaCtaId ;  /* 0x00000000000779c3 */ /* 0x000ea20000008800 */
[----:B------:R-:W-:Y:S01]  /*36b0*/  UMOV UR4, 0x40 ;  /* 0x0000004000047882 */ /* 0x000fe20000000000 */
[----:B------:R-:W-:Y:S01]  /*36c0*/  NOP ;  /* 0x0000000000007918 */ /* 0x000fe20000000000 */
[----:B------:R-:W-:Y:S01]  /*36d0*/  UMOV UR6, 0x400 ;  /* 0x0000040000067882 */ /* 0x000fe20000000000 */
[----:B--2---:R-:W-:Y:S02]  /*36e0*/  ULEA UR5, UR7, UR4, 0x18 ;  /* 0x0000000407057291 */ /* 0x004fe4000f8ec0ff */
[----:B------:R-:W-:-:S07]  /*36f0*/  ULEA UR6, UR7, UR6, 0x18 ;  /* 0x0000000607067291 */ /* 0x000fce000f8ec0ff */
[----:B------:R-:W2:Y:S02]  /*3700*/  LDS.U8 R0, [UR5+0x1c] ;  /* 0x00001c05ff007984 */ /* 0x000ea40008000000 */
[----:B--2---:R-:W-:-:S13]  /*3710*/  ISETP.NE.AND P0, PT, R0, RZ, PT ;  /* 0x000000ff0000720c */ /* 0x004fda0003f05270 */
[----:B------:R-:W-:Y:S05]  /*3720*/  @P0 BRA `(.L_x_52) ;  /* 0x0000000000580947 */ /* 0x000fea0003800000 */
[----:B------:R-:W-:-:S13]  /*3730*/  ELECT P0, URZ, PT ;  /* 0x0000000000ff782f */ /* 0x000fda0003800000 */
[----:B------:R-:W-:Y:S05]  /*3740*/  @!P0 BRA `(.L_x_53) ;  /* 0x0000000000608947 */ /* 0x000fea0003800000 */
[----:B------:R-:W-:Y:S01]  /*3750*/  UMOV UR4, 0x10 ;  /* 0x0000001000047882 */ /* 0x000fe20000000000 */
[----:B------:R-:W-:Y:S01]  /*3760*/  HFMA2 R0, -RZ, RZ, 0, 5.9604644775390625e-08 ;  /* 0x00000001ff007431 */ /* 0x000fe200000001ff */
[----:B------:R-:W-:-:S03]  /*3770*/  MOV R2, 0xffff ;  /* 0x0000ffff00027802 */ /* 0x000fc60000000f00 */
[----:B------:R-:W-:Y:S04]  /*3780*/  DEPBAR.LE SB2, 0x36 ;  /* 0x0000ad800000791a */ /* 0x000fe80000000000 */
[----:B------:R-:W2:Y:S02]  /*3790*/  UTCATOMSWS.FIND_AND_SET.ALIGN UP0, UR4, UR4 ;  /* 0x00000004000475e3 */ /* 0x000ea40008000800 */
[----:B--2---:R-:W-:Y:S01]  /*37a0*/  MOV R3, UR4 ;  /* 0x0000000400037c02 */ /* 0x004fe20008000f00 */
[----:B------:R-:W-:Y:S06]  /*37b0*/  BRA.U UP0, `(.L_x_54) ;  /* 0x0000000100187547 */ /* 0x000fec000b800000 */
.L_x_55:
[----:B------:R-:W-:Y:S05]  /*37c0*/  NANOSLEEP 0x64 ;  /* 0x000000640000795d */ /* 0x000fea0003800000 */
[----:B------:R-:W-:-:S05]  /*37d0*/  UMOV UR4, 0x10 ;  /* 0x0000001000047882 */ /* 0x000fca0000000000 */
[----:B------:R-:W-:Y:S04]  /*37e0*/  DEPBAR.LE SB2, 0x36 ;  /* 0x0000ad800000791a */ /* 0x000fe80000000000 */
[----:B------:R-:W2:Y:S02]  /*37f0*/  UTCATOMSWS.FIND_AND_SET.ALIGN UP0, UR4, UR4 ;  /* 0x00000004000475e3 */ /* 0x000ea40008000800 */
[----:B--2---:R-:W-:Y:S01]  /*3800*/  MOV R3, UR4 ;  /* 0x0000000400037c02 */ /* 0x004fe20008000f00 */
[----:B------:R-:W-:Y:S05]  /*3810*/  BRA.U !UP0, `(.L_x_55) ;  /* 0xfffffffd08e87547 */ /* 0x000fea000b83ffff */
.L_x_54:
[-C--:B------:R-:W-:Y:S02]  /*3820*/  SHF.L.U32 R2, R2, R3.reuse, RZ ;  /* 0x0000000302027219 */ /* 0x080fe400000006ff */
[----:B------:R-:W-:Y:S01]  /*3830*/  SHF.L.U32 R0, R0, R3, RZ ;  /* 0x0000000300007219 */ /* 0x000fe200000006ff */
[----:B------:R-:W-:Y:S02]  /*3840*/  IMAD.SHL.U32 R3, R3, 0x20, RZ ;  /* 0x0000002003037824 */ /* 0x000fe400078e00ff */
[----:B------:R2:W-:Y:S04]  /*3850*/  ATOMS.OR RZ, [UR5+0x14], R2 ;  /* 0x00001402ffff798c */ /* 0x0005e8000b000005 */
[----:B------:R2:W-:Y:S04]  /*3860*/  ATOMS.OR RZ, [UR5+0x18], R0 ;  /* 0x00001800ffff798c */ /* 0x0005e8000b000005 */
[----:B------:R2:W-:Y:S01]  /*3870*/  STS [UR6+0x150], R3 ;  /* 0x00015003ff007988 */ /* 0x0005e20008000806 */
[----:B------:R-:W-:Y:S05]  /*3880*/  BRA `(.L_x_53) ;  /* 0x0000000000107947 */ /* 0x000fea0003800000 */
.L_x_52:
[----:B------:R-:W-:Y:S02]  /*3890*/  MOV R0, 0xffffffff ;  /* 0xffffffff00007802 */ /* 0x000fe40000000f00 */
[----:B------:R-:W-:-:S03]  /*38a0*/  MOV R2, 0x38d0 ;  /* 0x000038d000027802 */ /* 0x000fc60000000f00 */
[----:B------:R2:W-:Y:S04]  /*38b0*/  STS [UR6+0x150], R0 ;  /* 0x00015000ff007988 */ /* 0x0005e80008000806 */
[----:B-12--5:R-:W-:Y:S05]  /*38c0*/  CALL.REL.NOINC `($__internal_1_$__cuda_sm10x_tcgen05_guardrail_trap_phase_invalid_during_alloc) ;  /* 0x00000058005c7944 */ /* 0x026fea0003c00000 */
.L_x_53:
[----:B------:R-:W-:Y:S05]  /*38d0*/  WARPSYNC.ALL ;  /* 0x0000000000007948 */ /* 0x000fea0003800000 */
[----:B------:R-:W3:Y:S01]  /*38e0*/  S2UR UR4, SR_CgaCtaId ;  /* 0x00000000000479c3 */ /* 0x000ee20000008800 */
[----:B------:R-:W-:Y:S01]  /*38f0*/  UMOV UR21, 0x400 ;  /* 0x0000040000157882 */ /* 0x000fe20000000000 */
[----:B------:R-:W-:-:S06]  /*3900*/  NOP ;  /* 0x0000000000007918 */ /* 0x000fcc0000000000 */
[----:B------:R-:W-:Y:S06]  /*3910*/  BAR.ARV 0x6, 0xa0 ;  /* 0x0182800000007b1d */ /* 0x000fec0000002000 */
[----:B------:R-:W4:Y:S01]  /*3920*/  LDCU UR5, c[0x0][0x390] ;  /* 0x00007200ff0577ac */ /* 0x000f220008000800 */
[----:B------:R-:W-:Y:S01]  /*3930*/  IMAD.MOV.U32 R8, RZ, RZ, 0x1 ;  /* 0x00000001ff087424 */ /* 0x000fe200078e00ff */
[----:B------:R-:W1:Y:S01]  /*3940*/  LDCU UR7, c[0x0][0x390] ;  /* 0x00007200ff0777ac */ /* 0x000e620008000800 */
[----:B------:R-:W-:Y:S01]  /*3950*/  UMOV UR24, URZ ;  /* 0x000000ff00187c82 */ /* 0x000fe20008000000 */
[----:B------:R-:W-:Y:S01]  /*3960*/  UMOV UR18, URZ ;  /* 0x000000ff00127c82 */ /* 0x000fe20008000000 */
[----:B---3--:R-:W-:Y:S01]  /*3970*/  ULEA UR21, UR4, UR21, 0x18 ;  /* 0x0000001504157291 */ /* 0x008fe2000f8ec0ff */
[----:B------:R-:W-:Y:S01]  /*3980*/  UMOV UR32, 0x0 ;  /* 0x0000000000207882 */ /* 0x000fe20000000000 */
[----:B------:R-:W-:-:S02]  /*3990*/  UMOV UR33, 0x4118910 ;  /* 0x0411891000217882 */ /* 0x000fc40000000000 */
[----:B------:R-:W-:Y:S02]  /*39a0*/  UIADD3 UR4, UPT, UPT, UR21, 0x6800, URZ ;  /* 0x0000680015047890 */ /* 0x000fe4000fffe0ff */
[----:B------:R-:W-:Y:S02]  /*39b0*/  UIADD3 UR6, UPT, UPT, UR21, 0x1e800, URZ ;  /* 0x0001e80015067890 */ /* 0x000fe4000fffe0ff */
[----:B----4-:R-:W-:Y:S01]  /*39c0*/  UIADD3 UR5, UPT, UPT, UR5, 0x1f, URZ ;  /* 0x0000001f05057890 */ /* 0x010fe2000fffe0ff */
[----:B------:R-:W2:Y:S01]  /*39d0*/  LDS R9, [UR21+0x150] ;  /* 0x00015015ff097984 */ /* 0x000ea20008000800 */
[----:B------:R-:W-:Y:S02]  /*39e0*/  USHF.R.U32.HI UR22, URZ, 0x4, UR4 ;  /* 0x00000004ff167899 */ /* 0x000fe40008011604 */
[----:B------:R-:W-:Y:S02]  /*39f0*/  USHF.R.S32.HI UR34, URZ, 0x1f, UR5 ;  /* 0x0000001fff227899 */ /* 0x000fe40008011405 */
[----:B------:R-:W-:-:S02]  /*3a00*/  USHF.R.U32.HI UR4, URZ, 0x4, UR6 ;  /* 0x00000004ff047899 */ /* 0x000fc40008011606 */
[----:B------:R-:W-:Y:S02]  /*3a10*/  ULEA.HI UR34, UR34, UR5, URZ, 0x5 ;  /* 0x0000000522227291 */ /* 0x000fe4000f8f28ff */
[----:B------:R-:W-:Y:S02]  /*3a20*/  UIADD3 UR35, UPT, UPT, UR21, 0x108, URZ ;  /* 0x0000010815237890 */ /* 0x000fe4000fffe0ff */
[----:B------:R-:W-:Y:S02]  /*3a30*/  USHF.R.S32.HI UR34, URZ, 0x5, UR34 ;  /* 0x00000005ff227899 */ /* 0x000fe40008011422 */
[----:B------:R-:W-:Y:S02]  /*3a40*/  ULOP3.LUT UR22, UR22, 0x3fff, URZ, 0xc0, !UPT ;  /* 0x00003fff16167892 */ /* 0x000fe4000f8ec0ff */
[----:B------:R-:W-:Y:S02]  /*3a50*/  UISETP.LT.AND UP0, UPT, UR34, 0x1, UPT ;  /* 0x000000012200788c */ /* 0x000fe4000bf01270 */
[----:B------:R-:W-:-:S02]  /*3a60*/  ULOP3.LUT UR4, UR4, 0x3fff, URZ, 0xc0, !UPT ;  /* 0x00003fff04047892 */ /* 0x000fc4000f8ec0ff */
[----:B------:R-:W-:Y:S02]  /*3a70*/  USEL UR36, UR34, 0x1, !UP0 ;  /* 0x0000000122247887 */ /* 0x000fe4000c000000 */
[----:B------:R-:W-:Y:S02]  /*3a80*/  UPRMT UR35, URZ, 0x654, UR35 ;  /* 0x00000654ff237896 */ /* 0x000fe40008000023 */
[----:B------:R-:W-:Y:S02]  /*3a90*/  ULOP3.LUT UR22, UR22, 0x1000000, URZ, 0xfc, !UPT ;  /* 0x0100000016167892 */ /* 0x000fe4000f8efcff */
[----:B------:R-:W-:Y:S02]  /*3aa0*/  ULOP3.LUT UR23, UR4, 0x1000000, URZ, 0xfc, !UPT ;  /* 0x0100000004177892 */ /* 0x000fe4000f8efcff */
[----:B------:R-:W-:Y:S02]  /*3ab0*/  UIADD3 UR36, UPT, UPT, -UR36, URZ, URZ ;  /* 0x000000ff24247290 */ /* 0x000fe4000fffe1ff */
[----:B-1----:R-:W-:Y:S01]  /*3ac0*/  UISETP.GE.AND UP4, UPT, UR7, 0x1, UPT ;  /* 0x000000010700788c */ /* 0x002fe2000bf86270 */
[----:B------:R-:W-:Y:S01]  /*3ad0*/  UMOV UR30, 0x0 ;  /* 0x00000000001e7882 */ /* 0x000fe20000000000 */
[----:B------:R-:W-:Y:S01]  /*3ae0*/  UMOV UR31, 0x4118910 ;  /* 0x04118910001f7882 */ /* 0x000fe20000000000 */
[----:B------:R-:W-:Y:S01]  /*3af0*/  UMOV UR28, 0x0 ;  /* 0x00000000001c7882 */ /* 0x000fe20000000000 */
[----:B------:R-:W-:Y:S01]  /*3b00*/  UMOV UR29, 0x4118910 ;  /* 0x04118910001d7882 */ /* 0x000fe20000000000 */
[----:B------:R-:W-:Y:S01]  /*3b10*/  UMOV UR26, 0x0 ;  /* 0x00000000001a7882 */ /* 0x000fe20000000000 */
[----:B------:R-:W-:Y:S01]  /*3b20*/  UMOV UR27, 0x4118910 ;  /* 0x04118910001b7882 */ /* 0x000fe20000000000 */
[C---:B--2---:R-:W-:Y:S01]  /*3b30*/  VIADD R3, R9.reuse, 0x40 ;  /* 0x0000004009037836 */ /* 0x044fe20000000000 */
[----:B------:R-:W-:-:S04]  /*3b40*/  LOP3.LUT R2, R9, 0xffff, RZ, 0xc0, !PT ;  /* 0x0000ffff09027812 */ /* 0x000fc800078ec0ff */
[----:B------:R-:W-:-:S05]  /*3b50*/  LOP3.LUT R3, R3, 0xffff, RZ, 0xc0, !PT ;  /* 0x0000ffff03037812 */ /* 0x000fca00078ec0ff */
[----:B------:R1:W-:Y:S02]  /*3b60*/  STL.64 [R1], R2 ;  /* 0x0000000201007387 */ /* 0x0003e40000100a00 */
[----:B-1----:R-:W-:-:S07]  /*3b70*/  CS2R R2, SRZ ;  /* 0x0000000000027805 */ /* 0x002fce000001ff00 */
.L_x_62:
[----:B-1----:R-:W-:-:S04]  /*3b80*/  SHF.L.U32 R5, R3, 0x1f, RZ ;  /* 0x0000001f03057819 */ /* 0x002fc800000006ff */
[----:B------:R-:W1:Y:S02]  /*3b90*/  SYNCS.PHASECHK.TRANS64.TRYWAIT P0, [UR21+0x100], R5 ;  /* 0x00010005ff0075a7 */ /* 0x000e640008001115 */
[----:B-12-4-:R-:W-:Y:S05]  /*3ba0*/  @!P0 BRA `(.L_x_56) ;  /* 0x0000005000408947 */ /* 0x016fea0003800000 */
.L_x_147:
[----:B-1----:R-:W1:Y:S01]  /*3bb0*/  LDS.128 R4, [UR21+0x140] ;  /* 0x00014015ff047984 */ /* 0x002e620008000c00 */
[----:B------:R-:W-:Y:S01]  /*3bc0*/  ULEA UR25, UR24, UR21, 0x3 ;  /* 0x0000001518197291 */ /* 0x000fe2000f8e18ff */
[----:B------:R-:W-:Y:S01]  /*3bd0*/  SHF.L.U32 R0, R8, 0x1f, RZ ;  /* 0x0000001f08007819 */ /* 0x000fe200000006ff */
[----:B------:R-:W-:Y:S01]  /*3be0*/  @!PT LDS RZ, [RZ] ;  /* 0x00000000fffff984 */ /* 0x000fe20000000800 */
[----:B------:R-:W-:Y:S01]  /*3bf0*/  @!PT LDS RZ, [RZ] ;  /* 0x00000000fffff984 */ /* 0x000fe20000000800 */
[----:B------:R-:W-:Y:S01]  /*3c00*/  @!PT LDS RZ, [RZ] ;  /* 0x00000000fffff984 */ /* 0x000fe20000000800 */
[----:B------:R-:W-:Y:S01]  /*3c10*/  @!PT LDS RZ, [RZ] ;  /* 0x00000000fffff984 */ /* 0x000fe20000000800 */
[----:B------:R2:W-:Y:S06]  /*3c20*/  MEMBAR.ALL.CTA ;  /* 0x0000000000007992 */ /* 0x0005ec0000008000 */
[----:B--2---:R-:W2:Y:S02]  /*3c30*/  FENCE.VIEW.ASYNC.S ;  /* 0x00000000000073c6 */ /* 0x004ea40000000000 */
[----:B--2---:R-:W-:Y:S01]  /*3c40*/  SYNCS.ARRIVE.TRANS64.RED.A1T0 RZ, [UR35], RZ ;  /* 0x000000ffffff79a7 */ /* 0x004fe20008100423 */
[----:B------:R-:W2:Y:S01]  /*3c50*/  SYNCS.PHASECHK.TRANS64.TRYWAIT P0, [UR25+0x120], R0 ;  /* 0x00012000ff0075a7 */ /* 0x000ea20008001119 */
[----:B-1----:R-:W-:Y:S01]  /*3c60*/  LOP3.LUT P3, RZ, R6, 0x1, RZ, 0xc0, !PT ;  /* 0x0000000106ff7812 */ /* 0x002fe2000786c0ff */
[----:B--2---:R-:W-:-:S12]  /*3c70*/  @!P0 BRA `(.L_x_57) ;  /* 0x0000005000248947 */ /* 0x004fd80003800000 */
.L_x_149:
[----:B------:R-:W-:Y:S05]  /*3c80*/  BRA.U !UP4, `(.L_x_58) ;  /* 0x000000010cf87547 */ /* 0x000fea000b800000 */
[----:B-1----:R-:W-:Y:S01]  /*3c90*/  IMAD.U32 R0, RZ, RZ, UR24 ;  /* 0x00000018ff007e24 */ /* 0x002fe2000f8e00ff */
[----:B------:R-:W-:-:S04]  /*3ca0*/  ULEA UR4, UR18, UR21, 0x3 ;  /* 0x0000001512047291 */ /* 0x000fc8000f8e18ff */
[----:B------:R-:W-:Y:S02]  /*3cb0*/  LEA R4, R0, R1, 0x2 ;  /* 0x0000000100047211 */ /* 0x000fe400078e10ff */
[----:B------:R-:W-:-:S04]  /*3cc0*/  SHF.L.U32 R0, R2, 0x1f, RZ ;  /* 0x0000001f02007819 */ /* 0x000fc800000006ff */
[----:B------:R-:W5:Y:S01]  /*3cd0*/  LDL R4, [R4] ;  /* 0x0000000004047983 */ /* 0x000f620000100800 */
[----:B------:R1:W2:Y:S01]  /*3ce0*/  SYNCS.PHASECHK.TRANS64.TRYWAIT P2, [UR4], R0 ;  /* 0x00000000ff0075a7 */ /* 0x0002a20008041104 */
[----:B------:R-:W-:Y:S01]  /*3cf0*/  UPLOP3.LUT UP2, UPT, UPT, UPT, UPT, 0x40, 0x4 ;  /* 0x000000000004789c */ /* 0x000fe20003f4e870 */
[----:B------:R-:W-:Y:S01]  /*3d00*/  UMOV UR20, UR36 ;  /* 0x0000002400147c82 */ /* 0x000fe20008000000 */
[----:B------:R-:W-:Y:S01]  /*3d10*/  UMOV UR19, UR34 ;  /* 0x0000002200137c82 */ /* 0x000fe20008000000 */
[----:B------:R-:W-:-:S08]  /*3d20*/  UMOV UR5, UR18 ;  /* 0x0000001200057c82 */ /* 0x000fd00008000000 */
.L_x_61:
[----:B------:R-:W-:Y:S02]  /*3d30*/  UIADD3 UR20, UPT, UPT, UR20, 0x1, URZ ;  /* 0x0000000114147890 */ /* 0x000fe4000fffe0ff */
[----:B------:R-:W-:Y:S02]  /*3d40*/  ULEA UR17, UR5, UR21, 0x3 ;  /* 0x0000001505117291 */ /* 0x000fe4000f8e18ff */
[----:B------:R-:W-:Y:S01]  /*3d50*/  UISETP.NE.AND UP3, UPT, UR20, URZ, UPT ;  /* 0x000000ff1400728c */ /* 0x000fe2000bf65270 */
[----:B--234-:R-:W-:Y:S10]  /*3d60*/  @P2 BRA `(.L_x_59) ;  /* 0x00000000000c2947 */ /* 0x01cff40003800000 */
[----:B------:R-:W-:Y:S04]  /*3d70*/  SHF.L.U32 R5, R2, 0x1f, RZ ;  /* 0x0000001f02057819 */ /* 0x000fe800000006ff */
[----:B------:R-:W2:Y:S02]  /*3d80*/  SYNCS.PHASECHK.TRANS64.TRYWAIT P0, [UR17], R5 ;  /* 0x00000005ff0075a7 */ /* 0x000ea40008001111 */
[----:B--2---:R-:W-:Y:S05]  /*3d90*/  @!P0 BRA `(.L_x_60) ;  /* 0x0000004c00f48947 */ /* 0x004fea0003800000 */
.L_x_59:
[----:B------:R-:W-:Y:S01]  /*3da0*/  UISETP.NE.AND UP0, UPT, UR19, 0x1, UPT ;  /* 0x000000011300788c */ /* 0x000fe2000bf05270 */
[----:B------:R-:W-:Y:S01]  /*3db0*/  PLOP3.LUT P2, PT, PT, PT, PT, 0x80, 0x8 ;  /* 0x000000000008781c */ /* 0x000fe20003f4f070 */
[----:B------:R-:W-:Y:S01]  /*3dc0*/  UIADD3 UR4, UPT, UPT, UR5, 0x1, URZ ;  /* 0x0000000105047890 */ /* 0x000fe2000fffe0ff */
[----:B------:R-:W-:Y:S11]  /*3dd0*/  ELECT P1, URZ, PT ;  /* 0x0000000000ff782f */ /* 0x000ff60003820000 */
[----:B------:R-:W-:Y:S02]  /*3de0*/  @!UPT UIADD3 URZ, UPT, UPT, URZ, URZ, URZ ;  /* 0x000000fffffff290 */ /* 0x000fe4000fffe0ff */
[----:B-----5:R-:W-:Y:S01]  /*3df0*/  @P1 R2UR.BROADCAST UR8, R4 ;  /* 0x00000000040812ca */ /* 0x020fe200008e0000 */
[----:B------:R-:W-:Y:S01]  /*3e00*/  UISETP.NE.AND UP1, UPT, UR4, 0xc, UPT ;  /* 0x0000000c0400788c */ /* 0x000fe2000bf25270 */
[----:B------:R-:W-:Y:S01]  /*3e10*/  PLOP3.LUT P0, PT, PT, PT, UP0, 0x80, 0x8 ;  /* 0x000000000008781c */ /* 0x000fe20003f0f008 */
[----:B------:R-:W-:Y:S02]  /*3e20*/  ULEA UR10, UR5, UR23, 0x9 ;  /* 0x00000017050a7291 */ /* 0x000fe4000f8e48ff */
[----:B------:R-:W-:Y:S02]  /*3e30*/  USEL UR6, URZ, 0x1, UP1 ;  /* 0x00000001ff067887 */ /* 0x000fe40008800000 */
[----:B------:R-:W-:Y:S02]  /*3e40*/  USEL UR18, UR4, URZ, UP1 ;  /* 0x000000ff04127287 */ /* 0x000fe40008800000 */
[----:B------:R-:W-:Y:S02]  /*3e50*/  ULEA UR14, UR5, UR22, 0x9 ;  /* 0x00000016050e7291 */ /* 0x000fe4000f8e48ff */
[----:B------:R-:W-:Y:S01]  /*3e60*/  @UP0 ULEA UR4, UR18, UR21, 0x3 ;  /* 0x0000001512040291 */ /* 0x000fe2000f8e18ff */
[----:B------:R-:W-:Y:S01]  /*3e70*/  LOP3.LUT R2, R2, UR6, RZ, 0x3c, !PT ;  /* 0x0000000602027c12 */ /* 0x000fe2000f8e3cff */
[----:B------:R-:W-:Y:S02]  /*3e80*/  UIADD3 UR6, UPT, UPT, UR10, 0x40, URZ ;  /* 0x000000400a067890 */ /* 0x000fe4000fffe0ff */
[----:B------:R-:W-:Y:S01]  /*3e90*/  UIADD3 UR12, UPT, UPT, UR10, 0x80, URZ ;  /* 0x000000800a0c7890 */ /* 0x000fe2000fffe0ff */
[----:B-1----:R-:W-:Y:S01]  /*3ea0*/  @P0 SHF.L.U32 R0, R2, 0x1f, RZ ;  /* 0x0000001f02000819 */ /* 0x002fe200000006ff */
[----:B------:R-:W-:Y:S01]  /*3eb0*/  UIADD3 UR19, UPT, UPT, UR19, -0x1, URZ ;  /* 0xffffffff13137890 */ /* 0x000fe2000fffe0ff */
[----:B------:R-:W-:Y:S02]  /*3ec0*/  UMOV UR11, 0x20004020 ;  /* 0x20004020000b7882 */ /* 0x000fe40000000000 */
[----:B------:R3:W4:Y:S01]  /*3ed0*/  @P0 SYNCS.PHASECHK.TRANS64.TRYWAIT P2, [UR4], R0 ;  /* 0x00000000ff0005a7 */ /* 0x0007220008041104 */
[----:B------:R-:W-:Y:S11]  /*3ee0*/  ELECT P0, URZ, PT ;  /* 0x0000000000ff782f */ /* 0x000ff60003800000 */
[----:B------:R-:W-:Y:S02]  /*3ef0*/  @!UPT UIADD3 URZ, UPT, UPT, URZ, URZ, URZ ;  /* 0x000000fffffff290 */ /* 0x000fe4000fffe0ff */
[C---:B------:R-:W-:Y:S01]  /*3f00*/  @P0 R2UR.BROADCAST UR16, R4.reuse ;  /* 0x00000000041002ca */ /* 0x040fe200008e0000 */
[----:B------:R-:W-:Y:S01]  /*3f10*/  UIADD3 UR4, UPT, UPT, UR14, 0x40, URZ ;  /* 0x000000400e047890 */ /* 0x000fe2000fffe0ff */
[----:B------:R-:W-:Y:S01]  /*3f20*/  ELECT P0, URZ, PT ;  /* 0x0000000000ff782f */ /* 0x000fe20003800000 */
[----:B------:R-:W-:Y:S01]  /*3f30*/  UMOV UR15, 0x20004020 ;  /* 0x20004020000f7882 */ /* 0x000fe20000000000 */
[----:B------:R-:W-:Y:S01]  /*3f40*/  UMOV UR7, 0x20004020 ;  /* 0x2000402000077882 */ /* 0x000fe20000000000 */
[----:B------:R1:W-:Y:S01]  /*3f50*/  UTCHMMA gdesc[UR14], gdesc[UR10], tmem[UR8], tmem[UR32], idesc[UR33], UP2 ;  /* 0x00ff200a0e0075ea */ /* 0x0003e20009000008 */
[----:B------:R-:W-:Y:S01]  /*3f60*/  UPLOP3.LUT UP2, UPT, UPT, UPT, UPT, 0x80, 0x8 ;  /* 0x000000000008789c */ /* 0x000fe20003f4f070 */
[----:B------:R-:W-:Y:S01]  /*3f70*/  UMOV UR5, 0x20004020 ;  /* 0x2000402000057882 */ /* 0x000fe20000000000 */
[----:B------:R-:W-:Y:S01]  /*3f80*/  UMOV UR13, 0x20004020 ;  /* 0x20004020000d7882 */ /* 0x000fe20000000000 */
[----:B------:R-:W-:Y:S04]  /*3f90*/  UMOV UR9, 0x20004020 ;  /* 0x2000402000097882 */ /* 0x000fe80000000000 */
[----:B------:R2:W-:Y:S01]  /*3fa0*/  UTCHMMA gdesc[UR4], gdesc[UR6], tmem[UR16], tmem[UR30], idesc[UR31], UPT ;  /* 0x00ff1e06040075ea */ /* 0x0005e2000b800010 */
[----:B-1----:R-:W-:Y:S01]  /*3fb0*/  UIADD3 UR8, UPT, UPT, UR14, 0x80, URZ ;  /* 0x000000800e087890 */ /* 0x002fe2000fffe0ff */
[C---:B------:R-:W-:Y:S02]  /*3fc0*/  @P0 R2UR.BROADCAST UR15, R4.reuse ;  /* 0x00000000040f02ca */ /* 0x040fe400008e0000 */
[----:B------:R-:W-:Y:S01]  /*3fd0*/  ELECT P0, URZ, PT ;  /* 0x0000000000ff782f */ /* 0x000fe20003800000 */
[----:B------:R-:W-:Y:S02]  /*3fe0*/  UIADD3 UR10, UPT, UPT, UR10, 0xc0, URZ ;  /* 0x000000c00a0a7890 */ /* 0x000fe4000fffe0ff */
[----:B--2---:R-:W-:Y:S10]  /*3ff0*/  UIADD3 UR6, UPT, UPT, UR14, 0xc0, URZ ;  /* 0x000000c00e067890 */ /* 0x004ff4000fffe0ff */
[----:B------:R-:W-:Y:S01]  /*4000*/  @P0 R2UR.BROADCAST UR14, R4 ;  /* 0x00000000040e02ca */ /* 0x000fe200008e0000 */
[----:B------:R-:W-:Y:S01]  /*4010*/  UIADD3 UR4, UPT, UPT, UR17, 0x60, URZ ;  /* 0x0000006011047890 */ /* 0x000fe2000fffe0ff */
[----:B------:R-:W-:Y:S01]  /*4020*/  UMOV UR5, UR18 ;  /* 0x0000001200057c82 */ /* 0x000fe20008000000 */
[----:B------:R3:W-:Y:S10]  /*4030*/  UTCHMMA gdesc[UR8], gdesc[UR12], tmem[UR15], tmem[UR28], idesc[UR29], UPT ;  /* 0x00ff1c0c080075ea */ /* 0x0007f4000b80000f */
[----:B------:R3:W-:Y:S01]  /*4040*/  UTCHMMA gdesc[UR6], gdesc[UR10], tmem[UR14], tmem[UR26], idesc[UR27], UPT ;  /* 0x00ff1a0a060075ea */ /* 0x0007e2000b80000e */
[----:B------:R3:W-:Y:S01]  /*4050*/  UTCBAR [UR4], URZ ;  /* 0x000000ff040073e9 */ /* 0x0007e200080000ff */
[----:B------:R-:W-:Y:S05]  /*4060*/  BRA.U UP3, `(.L_x_61) ;  /* 0xfffffffd03307547 */ /* 0x000fea000b83ffff */
.L_x_58:
[----:B---3--:R-:W-:Y:S01]  /*4070*/  UIADD3 UR4, UPT, UPT, UR24, 0x1, URZ ;  /* 0x0000000118047890 */ /* 0x008fe2000fffe0ff */
[----:B------:R-:W-:Y:S01]  /*4080*/  LOP3.LUT R3, R3, 0x1, RZ, 0x3c, !PT ;  /* 0x0000000103037812 */ /* 0x000fe200078e3cff */
[----:B------:R-:W-:Y:S02]  /*4090*/  UIADD3 UR5, UPT, UPT, UR25, 0x110, URZ ;  /* 0x0000011019057890 */ /* 0x000fe4000fffe0ff */
[----:B------:R-:W-:-:S04]  /*40a0*/  UISETP.NE.AND UP0, UPT, UR4, 0x2, UPT ;  /* 0x000000020400788c */ /* 0x000fc8000bf05270 */
[----:B------:R-:W-:Y:S02]  /*40b0*/  USEL UR6, URZ, 0x1, UP0 ;  /* 0x00000001ff067887 */ /* 0x000fe40008000000 */
[----:B------:R-:W-:Y:S01]  /*40c0*/  USEL UR24, UR4, URZ, UP0 ;  /* 0x000000ff04187287 */ /* 0x000fe20008000000 */
[----:B------:R2:W-:Y:S03]  /*40d0*/  UTCBAR [UR5], URZ ;  /* 0x000000ff050073e9 */ /* 0x0005e600080000ff */
[----:B------:R-:W-:Y:S01]  /*40e0*/  LOP3.LUT R8, R8, UR6, RZ, 0x3c, !PT ;  /* 0x0000000608087c12 */ /* 0x000fe2000f8e3cff */
[----:B------:R-:W-:Y:S07]  /*40f0*/  @P3 BRA `(.L_x_62) ;  /* 0xfffffff800a03947 */ /* 0x000fee000383ffff */
[----:B------:R-:W3:Y:S01]  /*4100*/  S2UR UR6, SR_CgaCtaId ;  /* 0x00000000000679c3 */ /* 0x000ee20000008800 */
[----:B------:R-:W-:Y:S01]  /*4110*/  ELECT P0, URZ, PT ;  /* 0x0000000000ff782f */ /* 0x000fe20003800000 */
[----:B-1----:R-:W-:Y:S01]  /*4120*/  IMAD.MOV.U32 R0, RZ, RZ, 0x1 ;  /* 0x00000001ff007424 */ /* 0x002fe200078e00ff */
[----:B------:R-:W-:Y:S01]  /*4130*/  UIADD3 UR21, UPT, UPT, UR21, 0x120, URZ ;  /* 0x0000012015157890 */ /* 0x000fe2000fffe0ff */
[----:B------:R-:W-:Y:S01]  /*4140*/  SHF.L.U32 R3, R8, 0x1f, RZ ;  /* 0x0000001f08037819 */ /* 0x000fe200000006ff */
[----:B------:R-:W-:-:S03]  /*4150*/  UMOV UR4, 0x40 ;  /* 0x0000004000047882 */ /* 0x000fc60000000000 */
[----:B------:R-:W-:Y:S01]  /*4160*/  UVIRTCOUNT.DEALLOC.SMPOOL 0x80 ;  /* 0x000000800000784c */ /* 0x000fe20000000000 */
[----:B---3--:R-:W-:Y:S02]  /*4170*/  ULEA UR6, UR6, UR4, 0x18 ;  /* 0x0000000406067291 */ /* 0x008fe4000f8ec0ff */
[----:B------:R-:W-:-:S07]  /*4180*/  ULEA UR4, UR24, UR21, 0x3 ;  /* 0x0000001518047291 */ /* 0x000fce000f8e18ff */
[----:B------:R1:W-:Y:S02]  /*4190*/  @P0 STS.U8 [UR6+0x1c], R0 ;  /* 0x00001c00ff000988 */ /* 0x0003e40008000006 */
[----:B------:R-:W3:Y:S02]  /*41a0*/  SYNCS.PHASECHK.TRANS64.TRYWAIT P0, [UR4], R3 ;  /* 0x00000003ff0075a7 */ /* 0x000ee40008001104 */
[----:B-1-3--:R-:W-:Y:S05]  /*41b0*/  @!P0 BRA `(.L_x_63) ;  /* 0x0000004c00048947 */ /* 0x00afea0003800000 */
.L_x_152:
[----:B------:R-:W-:-:S04]  /*41c0*/  UIADD3 UR4, UPT, UPT, UR24, 0x1, URZ ;  /* 0x0000000118047890 */ /* 0x000fc8000fffe0ff */
[----:B------:R-:W-:-:S04]  /*41d0*/  UISETP.NE.AND UP0, UPT, UR4, 0x2, UPT ;  /* 0x000000020400788c */ /* 0x000fc8000bf05270 */
[----:B--2---:R-:W-:Y:S02]  /*41e0*/  USEL UR5, URZ, 0x1, UP0 ;  /* 0x00000001ff057887 */ /* 0x004fe40008000000 */
[----:B------:R-:W-:-:S04]  /*41f0*/  USEL UR4, UR4, URZ, UP0 ;  /* 0x000000ff04047287 */ /* 0x000fc80008000000 */
[----:B------:R-:W-:Y:S01]  /*4200*/  ULEA UR4, UR4, UR21, 0x3 ;  /* 0x0000001504047291 */ /* 0x000fe2000f8e18ff */
[----:B-1----:R-:W-:-:S04]  /*4210*/  LOP3.LUT R3, R8, UR5, RZ, 0x3c, !PT ;  /* 0x0000000508037c12 */ /* 0x002fc8000f8e3cff */
[----:B------:R-:W-:-:S04]  /*4220*/  SHF.L.U32 R3, R3, 0x1f, RZ ;  /* 0x0000001f03037819 */ /* 0x000fc800000006ff */
[----:B------:R-:W1:Y:S02]  /*4230*/  SYNCS.PHASECHK.TRANS64.TRYWAIT P0, [UR4], R3 ;  /* 0x00000003ff0075a7 */ /* 0x000e640008001104 */
[----:B-1----:R-:W-:Y:S05]  /*4240*/  @!P0 BRA `(.L_x_64) ;  /* 0x0000004800f88947 */ /* 0x002fea0003800000 */
.L_x_154:
[----:B------:R-:W-:Y:S01]  /*4250*/  NOP ;  /* 0x0000000000007918 */ /* 0x000fe20000000000 */
[----:B-1----:R-:W1:Y:S01]  /*4260*/  LDS R0, [UR6+0x14] ;  /* 0x00001406ff007984 */ /* 0x002e620008000800 */
[----:B------:R-:W-:Y:S01]  /*4270*/  LOP3.LUT R2, R9, 0xffff, RZ, 0xc0, !PT ;  /* 0x0000ffff09027812 */ /* 0x000fe200078ec0ff */
[----:B------:R-:W-:Y:S02]  /*4280*/  IMAD.MOV.U32 R3, RZ, RZ, 0xffff ;  /* 0x0000ffffff037424 */ /* 0x000fe400078e00ff */
[----:B------:R-:W-:Y:S01]  /*4290*/  IMAD.MOV.U32 R5, RZ, RZ, 0x1 ;  /* 0x00000001ff057424 */ /* 0x000fe200078e00ff */
[----:B------:R-:W-:-:S04]  /*42a0*/  SHF.R.U32.HI R2, RZ, 0x5, R2 ;  /* 0x00000005ff027819 */ /* 0x000fc80000011602 */
[-C--:B------:R-:W-:Y:S02]  /*42b0*/  SHF.L.U32 R3, R3, R2.reuse, RZ ;  /* 0x0000000203037219 */ /* 0x080fe400000006ff */
[----:B------:R-:W-:Y:S02]  /*42c0*/  SHF.L.U32 R5, R5, R2, RZ ;  /* 0x0000000205057219 */ /* 0x000fe400000006ff */
[----:B-1----:R-:W-:-:S04]  /*42d0*/  LOP3.LUT R0, R0, R3, RZ, 0xc0, !PT ;  /* 0x0000000300007212 */ /* 0x002fc800078ec0ff */
[----:B------:R-:W-:-:S13]  /*42e0*/  ISETP.NE.AND P0, PT, R0, R3, PT ;  /* 0x000000030000720c */ /* 0x000fda0003f05270 */
[----:B------:R-:W-:Y:S05]  /*42f0*/  @P0 BRA `(.L_x_65) ;  /* 0x00000000005c0947 */ /* 0x000fea0003800000 */
[----:B------:R-:W1:Y:S02]  /*4300*/  LDS R0, [UR6+0x18] ;  /* 0x00001806ff007984 */ /* 0x000e640008000800 */
[----:B-1----:R-:W-:-:S04]  /*4310*/  LOP3.LUT R0, R0, R5, RZ, 0xc0, !PT ;  /* 0x0000000500007212 */ /* 0x002fc800078ec0ff */
[----:B------:R-:W-:-:S13]  /*4320*/  ISETP.NE.AND P0, PT, R0, R5, PT ;  /* 0x000000050000720c */ /* 0x000fda0003f05270 */
[----:B------:R-:W-:Y:S05]  /*4330*/  @P0 BRA `(.L_x_66) ;  /* 0x0000000000400947 */ /* 0x000fea0003800000 */
[----:B------:R-:W-:Y:S01]  /*4340*/  R2UR UR4, R3 ;  /* 0x00000000030472ca */ /* 0x000fe200000e0000 */
[----:B------:R-:W1:Y:S01]  /*4350*/  S2R R2, SR_LANEID ;  /* 0x0000000000027919 */ /* 0x000e620000000000 */
[----:B------:R-:W-:-:S04]  /*4360*/  LOP3.LUT R5, RZ, R5, RZ, 0x33, !PT ;  /* 0x00000005ff057212 */ /* 0x000fc800078e33ff */
[----:B------:R-:W2:Y:S07]  /*4370*/  REDUX UR7, R5 ;  /* 0x00000000050773c4 */ /* 0x000eae0000000000 */
[----:B------:R-:W-:-:S03]  /*4380*/  ULOP3.LUT UR5, URZ, UR4, URZ, 0x33, !UPT ;  /* 0x00000004ff057292 */ /* 0x000fc6000f8e33ff */
[----:B------:R-:W-:Y:S02]  /*4390*/  VOTEU.ANY UR4, UPT, PT ;  /* 0x0000000000047886 */ /* 0x000fe400038e0100 */
[----:B------:R-:W-:Y:S01]  /*43a0*/  UFLO.U32 UR4, UR4 ;  /* 0x00000004000472bd */ /* 0x000fe200080e0000 */
[----:B------:R-:W-:-:S04]  /*43b0*/  IMAD.U32 R0, RZ, RZ, UR5 ;  /* 0x00000005ff007e24 */ /* 0x000fc8000f8e00ff */
[----:B------:R-:W3:Y:S02]  /*43c0*/  REDUX UR8, R0 ;  /* 0x00000000000873c4 */ /* 0x000ee40000000000 */
[----:B------:R1:W-:Y:S02]  /*43d0*/  UTCATOMSWS.AND URZ, UR5 ;  /* 0x0000000500ff79e3 */ /* 0x0003e40008000000 */
[----:B-1----:R-:W-:Y:S01]  /*43e0*/  ISETP.EQ.U32.AND P0, PT, R2, UR4, PT ;  /* 0x0000000402007c0c */ /* 0x002fe2000bf02070 */
[----:B--2---:R-:W-:Y:S02]  /*43f0*/  IMAD.U32 R2, RZ, RZ, UR7 ;  /* 0x00000007ff027e24 */ /* 0x004fe4000f8e00ff */
[----:B---3--:R-:W-:-:S10]  /*4400*/  IMAD.U32 R3, RZ, RZ, UR8 ;  /* 0x00000008ff037e24 */ /* 0x008fd4000f8e00ff */
[----:B------:R1:W-:Y:S04]  /*4410*/  @P0 ATOMS.AND RZ, [UR6+0x14], R3 ;  /* 0x00001403ffff098c */ /* 0x0003e8000a800006 */
[----:B------:R1:W-:Y:S01]  /*4420*/  @P0 ATOMS.AND RZ, [UR6+0x18], R2 ;  /* 0x00001802ffff098c */ /* 0x0003e2000a800006 */
[----:B------:R-:W-:Y:S05]  /*4430*/  BRA `(.L_x_67) ;  /* 0x0000000000147947 */ /* 0x000fea0003800000 */
.L_x_66:
[----:B------:R-:W-:Y:S02]  /*4440*/  MOV R2, 0x4460 ;  /* 0x0000446000027802 */ /* 0x000fe40000000f00 */
[----:B----45:R-:W-:Y:S05]  /*4450*/  CALL.REL.NOINC `($__internal_0_$__cuda_sm10x_tcgen05_guardrail_trap_col_being_dealloced_not_returned_by_alloc) ;  /* 0x0000004c006c7944 */ /* 0x030fea0003c00000 */
[----:B------:R-:W-:Y:S05]  /*4460*/  BRA `(.L_x_67) ;  /* 0x0000000000087947 */ /* 0x000fea0003800000 */
.L_x_65:
[----:B------:R-:W-:Y:S02]  /*4470*/  MOV R2, 0x4490 ;  /* 0x0000449000027802 */ /* 0x000fe40000000f00 */
[----:B----45:R-:W-:Y:S05]  /*4480*/  CALL.REL.NOINC `($__internal_2_$__cuda_sm10x_tcgen05_guardrail_trap_unallocated_columns_being_dealloced) ;  /* 0x0000004c00787944 */ /* 0x030fea0003c00000 */
.L_x_67:
[----:B------:R-:W-:Y:S01]  /*4490*/  NOP ;  /* 0x0000000000007918 */ /* 0x000fe20000000000 */
[----:B------:R-:W-:Y:S05]  /*44a0*/  EXIT ;  /* 0x000000000000794d */ /* 0x000fea0003800000 */
.L_x_51:
[----:B------:R-:W2:Y:S01]  /*44b0*/  LDCU UR5, c[0x0][0x384] ;  /* 0x00007080ff0577ac */ /* 0x000ea20008000800 */
[----:B------:R-:W-:Y:S02]  /*44c0*/  UISETP.NE.OR UP0, UPT, UR15, 0x3, !UP2 ;  /* 0x000000030f00788c */ /* 0x000fe4000d705670 */
[----:B--2---:R-:W-:-:S07]  /*44d0*/  UIADD3 UR5, UPT, UPT, UR5, 0x3f, URZ ;  /* 0x0000003f05057890 */ /* 0x004fce000fffe0ff */
[----:B------:R-:W-:Y:S05]  /*44e0*/  BRA.U UP0, `(.L_x_68) ;  /* 0x00000015000c7547 */ /* 0x000fea000b800000 */
[----:B------:R-:W-:Y:S01]  /*44f0*/  USHF.R.S32.HI UR4, URZ, 0x1f, UR5 ;  /* 0x0000001fff047899 */ /* 0x000fe20008011405 */
[----:B------:R-:W2:Y:S01]  /*4500*/  S2UR UR7, SR_CgaCtaId ;  /* 0x00000000000779c3 */ /* 0x000ea20000008800 */
[----:B------:R-:W3:Y:S01]  /*4510*/  LDCU UR31, c[0x0][0x370] ;  /* 0x00006e00ff1f77ac */ /* 0x000ee20008000800 */
[----:B------:R-:W-:Y:S01]  /*4520*/  R2UR UR42, R56 ;  /* 0x00000000382a72ca */ /* 0x000fe200000e0000 */
[----:B------:R-:W-:Y:S01]  /*4530*/  IMAD.MOV.U32 R12, RZ, RZ, 0x1 ;  /* 0x00000001ff0c7424 */ /* 0x000fe200078e00ff */
[----:B------:R-:W-:Y:S01]  /*4540*/  R2UR UR41, R57 ;  /* 0x00000000392972ca */ /* 0x000fe200000e0000 */
[----:B------:R-:W-:Y:S01]  /*4550*/  ULEA.HI UR4, UR4, UR5, URZ, 0x6 ;  /* 0x0000000504047291 */ /* 0x000fe2000f8f30ff */
[----:B------:R-:W-:Y:S01]  /*4560*/  IMAD.MOV.U32 R10, RZ, RZ, RZ ;  /* 0x000000ffff0a7224 */ /* 0x000fe200078e00ff */
[----:B------:R-:W3:Y:S01]  /*4570*/  LDCU.128 UR32, c[0x0][0xb10] ;  /* 0x00016200ff2077ac */ /* 0x000ee20008000c00 */
[----:B------:R-:W4:Y:S01]  /*4580*/  LDC.64 R18, c[0x0][0x348] ;  /* 0x0000d200ff127b82 */ /* 0x000f220000000a00 */
[----:B------:R-:W-:Y:S01]  /*4590*/  IMAD.MOV.U32 R8, RZ, RZ, 0x2000 ;  /* 0x00002000ff087424 */ /* 0x000fe200078e00ff */
[----:B------:R-:W-:Y:S01]  /*45a0*/  USHF.R.S32.HI UR27, URZ, 0x6, UR4 ;  /* 0x00000006ff1b7899 */ /* 0x000fe20008011404 */
[----:B------:R-:W1:Y:S05]  /*45b0*/  LDCU UR30, c[0x0][0x374] ;  /* 0x00006e80ff1e77ac */ /* 0x000e6a0008000800 */
[----:B------:R-:W-:Y:S01]  /*45c0*/  IMAD.U32 R0, RZ, RZ, UR27 ;  /* 0x0000001bff007e24 */ /* 0x000fe2000f8e00ff */
[----:B------:R-:W2:Y:S04]  /*45d0*/  LDCU UR4, c[0x0][0xb30] ;  /* 0x00016600ff0477ac */ /* 0x000ea80008000800 */
[-C--:B------:R-:W-:Y:S01]  /*45e0*/  IABS R2, R0.reuse ;  /* 0x0000000000027213 */ /* 0x080fe20000000000 */
[----:B------:R-:W1:Y:S01]  /*45f0*/  LDCU UR18, c[0x0][0xb0c] ;  /* 0x00016180ff1277ac */ /* 0x000e620008000800 */
[----:B------:R-:W-:-:S02]  /*4600*/  IABS R0, R0 ;  /* 0x0000000000007213 */ /* 0x000fc40000000000 */
[----:B------:R-:W-:Y:S01]  /*4610*/  R2UR UR26, R2 ;  /* 0x00000000021a72ca */ /* 0x000fe200000e0000 */
[----:B------:R-:W4:Y:S01]  /*4620*/  LDCU UR45, c[0x0][0xb20] ;  /* 0x00016400ff2d77ac */ /* 0x000f220008000800 */
[----:B------:R-:W4:Y:S01]  /*4630*/  LDC.64 R2, c[0x0][0x888] ;  /* 0x00022200ff027b82 */ /* 0x000f220000000a00 */
[----:B------:R-:W-:Y:S01]  /*4640*/  IMAD.MOV R0, RZ, RZ, -R0 ;  /* 0x000000ffff007224 */ /* 0x000fe200078e0a00 */
[----:B------:R-:W4:Y:S04]  /*4650*/  LDCU UR29, c[0x0][0x388] ;  /* 0x00007100ff1d77ac */ /* 0x000f280008000800 */
[----:B------:R-:W-:Y:S01]  /*4660*/  R2UR UR43, R0 ;  /* 0x00000000002b72ca */ /* 0x000fe200000e0000 */
[----:B------:R-:W-:Y:S01]  /*4670*/  UMOV UR22, 0x400 ;  /* 0x0000040000167882 */ /* 0x000fe20000000000 */
[----:B--2---:R-:W-:-:S02]  /*4680*/  UISETP.NE.AND UP2, UPT, UR4, 0x1, UPT ;  /* 0x000000010400788c */ /* 0x004fc4000bf45270 */
[----:B---3--:R-:W-:Y:S01]  /*4690*/  UIMAD.WIDE.U32 UR10, UR31, UR32, URZ ;  /* 0x000000201f0a72a5 */ /* 0x008fe2000f8e00ff */
[----:B------:R-:W2:Y:S01]  /*46a0*/  I2F.RP R5, UR26 ;  /* 0x0000001a00057d06 */ /* 0x000ea20008209400 */
[----:B-1----:R-:W-:Y:S01]  /*46b0*/  UIMAD.WIDE.U32 UR8, UR30, UR35, URZ ;  /* 0x000000231e0872a5 */ /* 0x002fe2000f8e00ff */
[----:B------:R-:W-:Y:S01]  /*46c0*/  UMOV UR4, URZ ;  /* 0x000000ff00047c82 */ /* 0x000fe20008000000 */
[----:B------:R-:W-:Y:S02]  /*46d0*/  ULEA UR22, UR7, UR22, 0x18 ;  /* 0x0000001607167291 */ /* 0x000fe4000f8ec0ff */
[----:B------:R-:W-:Y:S02]  /*46e0*/  UISETP.NE.AND UP0, UPT, UR39, 0x1, UPT ;  /* 0x000000012700788c */ /* 0x000fe4000bf05270 */
[----:B------:R-:W-:Y:S02]  /*46f0*/  UIADD3 UR36, UPT, UPT, UR22, 0x108, URZ ;  /* 0x0000010816247890 */ /* 0x000fe4000fffe0ff */
[----:B------:R-:W-:Y:S01]  /*4700*/  UISETP.NE.AND UP0, UPT, UR18, 0x1, UPT ;  /* 0x000000011200788c */ /* 0x000fe2000bf05270 */
[----:B------:R-:W-:Y:S01]  /*4710*/  UMOV UR40, UR11 ;  /* 0x0000000b00287c82 */ /* 0x000fe20008000000 */
[----:B----4-:R-:W-:Y:S01]  /*4720*/  ISETP.NE.U32.AND P0, PT, R2, RZ, PT ;  /* 0x000000ff0200720c */ /* 0x010fe20003f05070 */
[----:B------:R-:W-:Y:S01]  /*4730*/  UMOV UR38, UR9 ;  /* 0x0000000900267c82 */ /* 0x000fe20008000000 */
[----:B--2---:R-:W1:Y:S01]  /*4740*/  MUFU.RCP R4, R5 ;  /* 0x0000000500047308 */ /* 0x004e620000001000 */
[----:B------:R-:W-:Y:S01]  /*4750*/  UISETP.NE.AND UP0, UPT, UR34, 0x1, UPT ;  /* 0x000000012200788c */ /* 0x000fe2000bf05270 */
[----:B------:R-:W-:Y:S01]  /*4760*/  ISETP.NE.AND.EX P0, PT, R3, RZ, PT, P0 ;  /* 0x000000ff0300720c */ /* 0x000fe20003f05300 */
[----:B------:R-:W-:Y:S01]  /*4770*/  UMOV UR25, URZ ;  /* 0x000000ff00197c82 */ /* 0x000fe20008000000 */
[----:B------:R-:W2:Y:S01]  /*4780*/  LDC.64 R2, c[0x0][0x890] ;  /* 0x00022400ff027b82 */ /* 0x000ea20000000a00 */
[----:B------:R-:W-:-:S02]  /*4790*/  UPLOP3.LUT UP4, UPT, UPT, UPT, UPT, 0x40, 0x4 ;  /* 0x000000000004789c */ /* 0x000fc40003f8e870 */
[----:B------:R-:W-:Y:S01]  /*47a0*/  UISETP.GE.AND UP1, UPT, UR39, 0x1, UPT ;  /* 0x000000012700788c */ /* 0x000fe2000bf26270 */
[----:B------:R-:W3:Y:S01]  /*47b0*/  LDCU.64 UR16, c[0x0][0xb28] ;  /* 0x00016500ff1077ac */ /* 0x000ee20008000a00 */
[----:B------:R-:W-:Y:S02]  /*47c0*/  UPRMT UR36, URZ, 0x654, UR36 ;  /* 0x00000654ff247896 */ /* 0x000fe40008000024 */
[----:B------:R-:W-:Y:S01]  /*47d0*/  USHF.R.U32.HI UR40, URZ, UR33, UR40 ;  /* 0x00000021ff287299 */ /* 0x000fe20008011628 */
[----:B-1----:R-:W-:Y:S01]  /*47e0*/  VIADD R4, R4, 0xffffffe ;  /* 0x0ffffffe04047836 */ /* 0x002fe20000000000 */
[----:B------:R-:W-:Y:S02]  /*47f0*/  USHF.R.U32.HI UR38, URZ, UR45, UR38 ;  /* 0x0000002dff267299 */ /* 0x000fe40008011626 */
[----:B------:R-:W-:Y:S02]  /*4800*/  UISETP.NE.AND UP0, UPT, UR29, URZ, UPT ;  /* 0x000000ff1d00728c */ /* 0x000fe4000bf05270 */
[----:B------:R-:W-:Y:S01]  /*4810*/  UISETP.NE.AND UP6, UPT, UR27, URZ, UPT ;  /* 0x000000ff1b00728c */ /* 0x000fe2000bfc5270 */
[----:B------:R-:W1:Y:S01]  /*4820*/  F2I.FTZ.U32.TRUNC.NTZ R4, R4 ;  /* 0x0000000400047305 */ /* 0x000e62000021f000 */
[----:B------:R-:W-:Y:S01]  /*4830*/  VOTEU.ANY UP5, P0 ;  /* 0x0000000000ff7886 */ /* 0x000fe200000a0100 */
[----:B-1----:R-:W-:-:S13]  /*4840*/  R2UR UR5, R4 ;  /* 0x00000000040572ca */ /* 0x002fda00000e0000 */
[----:B------:R-:W-:-:S04]  /*4850*/  UIADD3 UR6, UPT, UPT, URZ, -UR5, URZ ;  /* 0x80000005ff067290 */ /* 0x000fc8000fffe0ff */
[----:B------:R-:W-:-:S04]  /*4860*/  UIMAD UR6, UR6, UR26, URZ ;  /* 0x0000001a060672a4 */ /* 0x000fc8000f8e02ff */
[----:B------:R-:W-:-:S07]  /*4870*/  UIMAD.WIDE.U32 UR6, UR5, UR6, UR4 ;  /* 0x00000006050672a5 */ /* 0x000fce000f8e0004 */
[----:B--23--:R-:W-:-:S05]  /*4880*/  UMOV UR37, UR7 ;  /* 0x0000000700257c82 */ /* 0x00cfca0008000000 */
.L_x_77:
[----:B------:R-:W-:Y:S04]  /*4890*/  SHF.L.U32 R5, R10, 0x1f, RZ ;  /* 0x0000001f0a057819 */ /* 0x000fe800000006ff */
[----:B-1----:R-:W1:Y:S02]  /*48a0*/  SYNCS.PHASECHK.TRANS64.TRYWAIT P0, [UR22+0x100], R5 ;  /* 0x00010005ff0075a7 */ /* 0x002e640008001116 */
[----:B-1----:R-:W-:Y:S05]  /*48b0*/  @!P0 BRA `(.L_x_69) ;  /* 0x0000004400748947 */ /* 0x002fea0003800000 */
.L_x_156:
[----:B-1----:R-:W1:Y:S01]  /*48c0*/  LDS.128 R4, [UR22+0x140] ;  /* 0x00014016ff047984 */ /* 0x002e620008000c00 */
[----:B------:R-:W-:Y:S01]  /*48d0*/  UISETP.GE.AND UP0, UPT, UR39, 0x1, UPT ;  /* 0x000000012700788c */ /* 0x000fe2000bf06270 */
[----:B------:R-:W-:Y:S01]  /*48e0*/  @!PT LDS RZ, [RZ] ;  /* 0x00000000fffff984 */ /* 0x000fe20000000800 */
[----:B------:R-:W-:Y:S01]  /*48f0*/  @!PT LDS RZ, [RZ] ;  /* 0x00000000fffff984 */ /* 0x000fe20000000800 */
[----:B------:R-:W-:Y:S01]  /*4900*/  @!PT LDS RZ, [RZ] ;  /* 0x00000000fffff984 */ /* 0x000fe20000000800 */
[----:B------:R-:W-:Y:S01]  /*4910*/  @!PT LDS RZ, [RZ] ;  /* 0x00000000fffff984 */ /* 0x000fe20000000800 */
[----:B------:R2:W-:Y:S06]  /*4920*/  MEMBAR.ALL.CTA ;  /* 0x0000000000007992 */ /* 0x0005ec0000008000 */
[----:B--2---:R-:W2:Y:S02]  /*4930*/  FENCE.VIEW.ASYNC.S ;  /* 0x00000000000073c6 */ /* 0x004ea40000000000 */
[----:B--2---:R-:W-:Y:S01]  /*4940*/  SYNCS.ARRIVE.TRANS64.RED.A1T0 RZ, [UR36], RZ ;  /* 0x000000ffffff79a7 */ /* 0x004fe20008100424 */
[----:B-1----:R-:W-:Y:S11]  /*4950*/  LOP3.LUT P0, RZ, R6, 0x1, RZ, 0xc0, !PT ;  /* 0x0000000106ff7812 */ /* 0x002ff6000780c0ff */
[----:B------:R-:W-:Y:S02]  /*4960*/  @!UPT UIADD3 URZ, UPT, UPT, URZ, URZ, URZ ;  /* 0x000000fffffff290 */ /* 0x000fe4000fffe0ff */
[----:B------:R-:W-:Y:S01]  /*4970*/  VOTEU.ANY UP1, P0 ;  /* 0x0000000000ff7886 */ /* 0x000fe20000020100 */
[----:B------:R-:W-:Y:S11]  /*4980*/  PLOP3.LUT P0, PT, PT, PT, UP1, 0x80, 0x8 ;  /* 0x000000000008781c */ /* 0x000ff60003f0f018 */
[----:B------:R-:W-:Y:S02]  /*4990*/  @!UPT UIADD3 URZ, UPT, UPT, URZ, URZ, URZ ;  /* 0x000000fffffff290 */ /* 0x000fe4000fffe0ff */
[----:B------:R-:W-:Y:S02]  /*49a0*/  @P0 MOV R9, R4 ;  /* 0x0000000400090202 */ /* 0x000fe40000000f00 */
[----:B------:R-:W-:Y:S02]  /*49b0*/  @P0 LOP3.LUT R0, R5, 0xffff, RZ, 0xc0, !PT ;  /* 0x0000ffff05000812 */ /* 0x000fe400078ec0ff */
[----:B------:R-:W-:Y:S02]  /*49c0*/  @P0 R2UR UR5, R9 ;  /* 0x00000000090502ca */ /* 0x000fe400000e0000 */
[----:B------:R-:W-:Y:S11]  /*49d0*/  @P0 R2UR UR4, R0 ;  /* 0x00000000000402ca */ /* 0x000ff600000e0000 */
[----:B------:R-:W-:Y:S02]  /*49e0*/  @UP1 UMOV UR15, UR5 ;  /* 0x00000005000f1c82 */ /* 0x000fe40008000000 */
[----:B------:R-:W-:Y:S01]  /*49f0*/  @UP1 UMOV UR14, UR4 ;  /* 0x00000004000e1c82 */ /* 0x000fe20008000000 */
[----:B------:R-:W-:Y:S05]  /*4a00*/  BRA.U !UP0, `(.L_x_70) ;  /* 0x0000000108c07547 */ /* 0x000fea000b800000 */
[----:B------:R-:W-:Y:S02]  /*4a10*/  UIMAD.WIDE.U32 UR8, UR14, UR35, URZ ;  /* 0x000000230e0872a5 */ /* 0x000fe4000f8e00ff */
[----:B------:R-:W-:Y:S02]  /*4a20*/  UP2UR UR19, UPR, URZ, 0x4 ;  /* 0x00000004ff137883 */ /* 0x000fe40008000000 */
[----:B------:R-:W-:Y:S02]  /*4a30*/  UISETP.NE.AND UP2, UPT, UR34, 0x1, UPT ;  /* 0x000000012200788c */ /* 0x000fe4000bf45270 */
[----:B------:R-:W-:Y:S02]  /*4a40*/  UIMAD.WIDE.U32 UR10, UR15, UR32, URZ ;  /* 0x000000200f0a72a5 */ /* 0x000fe4000f8e00ff */
[----:B------:R-:W-:Y:S02]  /*4a50*/  USEL UR4, UR30, UR38, !UP2 ;  /* 0x000000261e047287 */ /* 0x000fe4000d000000 */
[----:B------:R-:W-:Y:S02]  /*4a60*/  UISETP.NE.AND UP0, UPT, UR18, 0x1, UPT ;  /* 0x000000011200788c */ /* 0x000fe4000bf05270 */
[----:B------:R-:W-:Y:S02]  /*4a70*/  UP2UR UR24, UPR, URZ, 0x2 ;  /* 0x00000002ff187883 */ /* 0x000fe40008000000 */
[----:B------:R-:W-:Y:S02]  /*4a80*/  UISETP.NE.AND UP1, UPT, UR39, 0x1, UPT ;  /* 0x000000012700788c */ /* 0x000fe4000bf25270 */
[----:B------:R-:W-:Y:S02]  /*4a90*/  UIMAD.WIDE.U32 UR12, UR4, UR16, URZ ;  /* 0x00000010040c72a5 */ /* 0x000fe4000f8e00ff */
[----:B------:R-:W-:Y:S01]  /*4aa0*/  USEL UR7, UR31, UR40, !UP0 ;  /* 0x000000281f077287 */ /* 0x000fe2000c000000 */
[----:B------:R-:W-:Y:S02]  /*4ab0*/  UMOV UR5, UR9 ;  /* 0x0000000900057c82 */ /* 0x000fe40008000000 */
[----:B------:R-:W-:Y:S02]  /*4ac0*/  USHF.R.U32.HI UR6, URZ, UR45, UR5 ;  /* 0x0000002dff067299 */ /* 0x000fe40008011605 */
[----:B------:R-:W-:Y:S02]  /*4ad0*/  UIMAD.WIDE.U32 UR20, UR7, UR16, URZ ;  /* 0x00000010071472a5 */ /* 0x000fe4000f8e00ff */
[----:B------:R-:W-:Y:S02]  /*4ae0*/  USEL UR6, UR14, UR6, !UP2 ;  /* 0x000000060e067287 */ /* 0x000fe4000d000000 */
[----:B------:R-:W-:Y:S01]  /*4af0*/  UISETP.NE.AND UP2, UPT, UR19, URZ, UPT ;  /* 0x000000ff1300728c */ /* 0x000fe2000bf45270 */
[----:B------:R-:W-:Y:S01]  /*4b00*/  UMOV UR5, UR11 ;  /* 0x0000000b00057c82 */ /* 0x000fe20008000000 */
[----:B------:R-:W-:Y:S02]  /*4b10*/  UIMAD.WIDE.U32 UR10, UR6, UR16, URZ ;  /* 0x00000010060a72a5 */ /* 0x000fe4000f8e00ff */
[----:B------:R-:W-:Y:S03]  /*4b20*/  USHF.R.U32.HI UR8, URZ, UR33, UR5 ;  /* 0x00000021ff087299 */ /* 0x000fe60008011605 */
[----:B------:R-:W-:Y:S02]  /*4b30*/  UMOV UR5, UR13 ;  /* 0x0000000d00057c82 */ /* 0x000fe40008000000 */
[----:B------:R-:W-:Y:S03]  /*4b40*/  @UP1 USHF.R.U32.HI UR4, URZ, UR17, UR5 ;  /* 0x00000011ff041299 */ /* 0x000fe60008011605 */
[----:B------:R-:W-:Y:S01]  /*4b50*/  UMOV UR5, UR21 ;  /* 0x0000001500057c82 */ /* 0x000fe20008000000 */
[----:B------:R-:W-:Y:S02]  /*4b60*/  UIMAD UR4, UR39, UR4, URZ ;  /* 0x00000004270472a4 */ /* 0x000fe4000f8e02ff */
[----:B------:R-:W-:Y:S02]  /*4b70*/  @UP1 USHF.R.U32.HI UR7, URZ, UR17, UR5 ;  /* 0x00000011ff071299 */ /* 0x000fe40008011605 */
[----:B------:R-:W-:Y:S02]  /*4b80*/  USEL UR5, UR15, UR8, !UP0 ;  /* 0x000000080f057287 */ /* 0x000fe4000c000000 */
[----:B------:R-:W-:Y:S02]  /*4b90*/  UIMAD UR8, UR39, UR7, URZ ;  /* 0x00000007270872a4 */ /* 0x000fe4000f8e02ff */
[----:B------:R-:W-:Y:S03]  /*4ba0*/  UISETP.GE.AND UP0, UPT, UR6, UR4, UPT ;  /* 0x000000040600728c */ /* 0x000fe6000bf06270 */
[----:B------:R-:W-:Y:S01]  /*4bb0*/  UMOV UR4, UR11 ;  /* 0x0000000b00047c82 */ /* 0x000fe20008000000 */
[----:B------:R-:W-:Y:S02]  /*4bc0*/  UISETP.GE.OR UP0, UPT, UR5, UR8, UP0 ;  /* 0x000000080500728c */ /* 0x000fe40008706670 */
[----:B------:R-:W-:Y:S02]  /*4bd0*/  USHF.R.U32.HI UR4, URZ, UR17, UR4 ;  /* 0x00000011ff047299 */ /* 0x000fe40008011604 */
[----:B------:R-:W-:Y:S02]  /*4be0*/  UIMAD.WIDE.U32 UR8, UR5, UR16, URZ ;  /* 0x00000010050872a5 */ /* 0x000fe4000f8e00ff */
[----:B------:R-:W-:Y:S04]  /*4bf0*/  USEL UR10, UR6, UR4, !UP1 ;  /* 0x00000004060a7287 */ /* 0x000fe8000c800000 */
[----:B------:R-:W-:Y:S01]  /*4c00*/  UIADD3 UR11, UPT, UPT, -UR10, URZ, URZ ;  /* 0x000000ff0a0b7290 */ /* 0x000fe2000fffe1ff */
[----:B------:R-:W-:Y:S02]  /*4c10*/  @!UP0 UMOV UR4, UR9 ;  /* 0x0000000900048c82 */ /* 0x000fe40008000000 */
[----:B------:R-:W-:Y:S02]  /*4c20*/  @!UP0 USHF.R.U32.HI UR4, URZ, UR17, UR4 ;  /* 0x00000011ff048299 */ /* 0x000fe40008011604 */
[----:B------:R-:W-:Y:S02]  /*4c30*/  UIMAD UR8, UR39, UR11, UR6 ;  /* 0x0000000b270872a4 */ /* 0x000fe4000f8e0206 */
[----:B------:R-:W-:Y:S02]  /*4c40*/  @!UP0 USEL UR4, UR5, UR4, !UP1 ;  /* 0x0000000405048287 */ /* 0x000fe4000c800000 */
[----:B------:R-:W-:Y:S02]  /*4c50*/  UISETP.NE.AND UP1, UPT, UR24, URZ, UPT ;  /* 0x000000ff1800728c */ /* 0x000fe4000bf25270 */
[----:B------:R-:W-:Y:S02]  /*4c60*/  @!UP0 UIMAD UR8, UR7, UR8, UR4 ;  /* 0x00000008070882a4 */ /* 0x000fe4000f8e0204 */
[----:B------:R-:W-:Y:S02]  /*4c70*/  @!UP0 UIADD3 UR9, UPT, UPT, UR10, -UR4, URZ ;  /* 0x800000040a098290 */ /* 0x000fe4000fffe0ff */
[----:B------:R-:W-:Y:S02]  /*4c80*/  UIADD3 UR4, UPT, UPT, -UR5, URZ, URZ ;  /* 0x000000ff05047290 */ /* 0x000fe4000fffe1ff */
[----:B------:R-:W-:Y:S02]  /*4c90*/  UIADD3 UR7, UPT, UPT, -UR6, URZ, URZ ;  /* 0x000000ff06077290 */ /* 0x000fe4000fffe1ff */
[----:B------:R-:W-:Y:S02]  /*4ca0*/  @!UP0 UIMAD UR6, UR9, UR39, UR5 ;  /* 0x00000027090682a4 */ /* 0x000fe4000f8e0205 */
[----:B------:R-:W-:Y:S02]  /*4cb0*/  UIMAD UR15, UR18, UR4, UR15 ;  /* 0x00000004120f72a4 */ /* 0x000fe4000f8e020f */
[----:B------:R-:W-:Y:S01]  /*4cc0*/  UIMAD UR4, UR34, UR7, UR14 ;  /* 0x00000007220472a4 */ /* 0x000fe2000f8e020e */
[----:B------:R-:W-:Y:S02]  /*4cd0*/  @!UP0 UMOV UR5, UR8 ;  /* 0x0000000800058c82 */ /* 0x000fe40008000000 */
[----:B------:R-:W-:Y:S02]  /*4ce0*/  UIMAD UR15, UR5, UR18, UR15 ;  /* 0x00000012050f72a4 */ /* 0x000fe4000f8e020f */
[----:B------:R-:W-:Y:S11]  /*4cf0*/  UIMAD UR14, UR6, UR34, UR4 ;  /* 0x00000022060e72a4 */ /* 0x000ff6000f8e0204 */
[----:B------:R-:W-:Y:S01]  /*4d00*/  @!UPT UIADD3 URZ, UPT, UPT, URZ, URZ, URZ ;  /* 0x000000fffffff290 */ /* 0x000fe2000fffe0ff */
.L_x_70:
[----:B------:R-:W1:Y:S01]  /*4d10*/  @!UP2 LDCU.128 UR8, c[0x0][0xb10] ;  /* 0x00016200ff08a7ac */ /* 0x000e620008000c00 */
[----:B------:R-:W-:Y:S04]  /*4d20*/  MOV R0, UR23 ;  /* 0x0000001700007c02 */ /* 0x000fe80008000f00 */
[----:B------:R-:W-:Y:S01]  /*4d30*/  IABS R0, R0 ;  /* 0x0000000000007213 */ /* 0x000fe20000000000 */
[----:B------:R-:W2:Y:S01]  /*4d40*/  @!UP2 LDCU UR5, c[0x0][0xb0c] ;  /* 0x00016180ff05a7ac */ /* 0x000ea20008000800 */
[----:B-1----:R-:W-:Y:S07]  /*4d50*/  UIMAD.WIDE.U32 UR6, UR15, UR8, URZ ;  /* 0x000000080f0672a5 */ /* 0x002fee000f8e00ff */
[----:B------:R-:W-:Y:S01]  /*4d60*/  @!UP2 UMOV UR4, UR7 ;  /* 0x000000070004ac82 */ /* 0x000fe20008000000 */
[----:B--2---:R-:W-:Y:S02]  /*4d70*/  @!UP2 UISETP.NE.AND UP0, UPT, UR5, 0x1, UPT ;  /* 0x000000010500a88c */ /* 0x004fe4000bf05270 */
[----:B------:R-:W-:Y:S02]  /*4d80*/  @!UP2 USHF.R.U32.HI UR4, URZ, UR9, UR4 ;  /* 0x00000009ff04a299 */ /* 0x000fe40008011604 */
[----:B------:R-:W-:Y:S02]  /*4d90*/  UIMAD.WIDE.U32 UR6, UR14, UR11, URZ ;  /* 0x0000000b0e0672a5 */ /* 0x000fe4000f8e00ff */
[----:B------:R-:W-:Y:S02]  /*4da0*/  @!UP2 USEL UR8, UR15, UR4, !UP0 ;  /* 0x000000040f08a287 */ /* 0x000fe4000c000000 */
[----:B------:R-:W-:Y:S03]  /*4db0*/  @!UP2 UISETP.NE.AND UP0, UPT, UR10, 0x1, UPT ;  /* 0x000000010a00a88c */ /* 0x000fe6000bf05270 */
[----:B------:R-:W-:Y:S02]  /*4dc0*/  @!UP2 UMOV UR6, UR7 ;  /* 0x000000070006ac82 */ /* 0x000fe40008000000 */
[----:B------:R-:W1:Y:S02]  /*4dd0*/  @!UP2 LDCU UR4, c[0x0][0xb20] ;  /* 0x00016400ff04a7ac */ /* 0x000e640008000800 */
[----:B-1----:R-:W-:Y:S04]  /*4de0*/  @!UP2 USHF.R.U32.HI UR6, URZ, UR4, UR6 ;  /* 0x00000004ff06a299 */ /* 0x002fe80008011606 */
[----:B------:R-:W-:Y:S04]  /*4df0*/  @!UP2 USEL UR6, UR14, UR6, !UP0 ;  /* 0x000000060e06a287 */ /* 0x000fe8000c000000 */
[----:B------:R-:W-:Y:S02]  /*4e00*/  @!UP2 UIADD3 UR4, UPT, UPT, -UR8, UR6, URZ ;  /* 0x000000060804a290 */ /* 0x000fe4000fffe1ff */
[----:B------:R-:W-:Y:S02]  /*4e10*/  @!UP2 UIADD3 UR6, UPT, UPT, UR8, -UR6, URZ ;  /* 0x800000060806a290 */ /* 0x000fe4000fffe0ff */
[----:B------:R-:W-:Y:S02]  /*4e20*/  @!UP2 UIMAD UR15, UR4, UR5, UR15 ;  /* 0x00000005040fa2a4 */ /* 0x000fe4000f8e020f */
[----:B------:R-:W-:Y:S01]  /*4e30*/  @!UP2 UIMAD UR14, UR6, UR10, UR14 ;  /* 0x0000000a060ea2a4 */ /* 0x000fe2000f8e020e */
[----:B------:R-:W-:Y:S11]  /*4e40*/  BRA.U UP4, `(.L_x_71) ;  /* 0x0000000104107547 */ /* 0x000ff6000b800000 */
[----:B------:R-:W-:Y:S04]  /*4e50*/  MOV R9, UR44 ;  /* 0x0000002c00097c02 */ /* 0x000fe80008000f00 */
[----:B------:R-:W-:Y:S04]  /*4e60*/  SHF.L.U32 R14, R9, 0x1f, RZ ;  /* 0x0000001f090e7819 */ /* 0x000fe800000006ff */
[----:B------:R-:W1:Y:S02]  /*4e70*/  SYNCS.PHASECHK.TRANS64.TRYWAIT P1, [UR22+0xf8], R14 ;  /* 0x0000f80eff0075a7 */ /* 0x000e640008021116 */
[----:B-1----:R-:W-:Y:S05]  /*4e80*/  @!P1 BRA `(.L_x_72) ;  /* 0x0000004000189947 */ /* 0x002fea0003800000 */
.L_x_71:
[----:B------:R-:W-:Y:S01]  /*4e90*/  UISETP.NE.AND UP4, UPT, UR29, URZ, UPT ;  /* 0x000000ff1d00728c */ /* 0x000fe2000bf85270 */
[----:B------:R-:W-:Y:S01]  /*4ea0*/  R2UR UR4, R0 ;  /* 0x00000000000472ca */ /* 0x000fe200000e0000 */
[----:B------:R-:W-:Y:S01]  /*4eb0*/  USHF.L.U32 UR11, UR28, 0x6, URZ ;  /* 0x000000061c0b7899 */ /* 0x000fe200080006ff */
[----:B------:R-:W-:Y:S05]  /*4ec0*/  IMAD.U32 R0, RZ, RZ, UR29 ;  /* 0x0000001dff007e24 */ /* 0x000fea000f8e00ff */
[----:B------:R-:W-:Y:S04]  /*4ed0*/  IABS R11, R0 ;  /* 0x00000000000b7213 */ /* 0x000fe80000000000 */
[----:B------:R-:W2:Y:S02]  /*4ee0*/  I2F.RP R16, R11 ;  /* 0x0000000b00107306 */ /* 0x000ea40000209400 */
[----:B------:R-:W-:Y:S07]  /*4ef0*/  UIMAD.WIDE.U32 UR6, UR37, UR4, URZ ;  /* 0x00000004250672a5 */ /* 0x000fee000f8e00ff */
[----:B------:R-:W-:Y:S02]  /*4f00*/  UMOV UR12, UR7 ;  /* 0x00000007000c7c82 */ /* 0x000fe40008000000 */
[----:B------:R-:W-:Y:S04]  /*4f10*/  UIMAD UR4, UR12, UR43, UR4 ;  /* 0x0000002b0c0472a4 */ /* 0x000fe8000f8e0204 */
[----:B------:R-:W-:Y:S01]  /*4f20*/  UISETP.GT.U32.AND UP0, UPT, UR26, UR4, UPT ;  /* 0x000000041a00728c */ /* 0x000fe2000bf04070 */
[----:B--2---:R-:W2:Y:S10]  /*4f30*/  MUFU.RCP R0, R16 ;  /* 0x0000001000007308 */ /* 0x004eb40000001000 */
[----:B------:R-:W-:Y:S02]  /*4f40*/  @!UP0 UIADD3 UR4, UPT, UPT, UR4, -UR26, URZ ;  /* 0x8000001a04048290 */ /* 0x000fe4000fffe0ff */
[----:B------:R-:W-:Y:S02]  /*4f50*/  @!UP0 UIADD3 UR12, UPT, UPT, UR12, 0x1, URZ ;  /* 0x000000010c0c8890 */ /* 0x000fe4000fffe0ff */
[----:B------:R-:W-:Y:S02]  /*4f60*/  UISETP.GE.U32.AND UP0, UPT, UR4, UR26, UPT ;  /* 0x0000001a0400728c */ /* 0x000fe4000bf06070 */
[----:B------:R-:W-:Y:S01]  /*4f70*/  ULOP3.LUT UR4, UR23, UR27, URZ, 0x3c, !UPT ;  /* 0x0000001b17047292 */ /* 0x000fe2000f8e3cff */
[----:B--2---:R-:W-:Y:S04]  /*4f80*/  VIADD R13, R0, 0xffffffe ;  /* 0x0ffffffe000d7836 */ /* 0x004fe80000000000 */
[----:B------:R-:W1:Y:S04]  /*4f90*/  F2I.FTZ.U32.TRUNC.NTZ R15, R13 ;  /* 0x0000000d000f7305 */ /* 0x000e68000021f000 */
[----:B------:R-:W-:Y:S02]  /*4fa0*/  @UP0 UIADD3 UR12, UPT, UPT, UR12, 0x1, URZ ;  /* 0x000000010c0c0890 */ /* 0x000fe4000fffe0ff */
[----:B------:R-:W-:Y:S01]  /*4fb0*/  UISETP.GE.AND UP0, UPT, UR4, URZ, UPT ;  /* 0x000000ff0400728c */ /* 0x000fe2000bf06270 */
[--C-:B-1----:R-:W-:Y:S10]  /*4fc0*/  IMAD.MOV R14, RZ, RZ, -R15.reuse ;  /* 0x000000ffff0e7224 */ /* 0x102ff400078e0a0f */
[----:B------:R-:W-:Y:S02]  /*4fd0*/  @!UP0 UIADD3 UR12, UPT, UPT, -UR12, URZ, URZ ;  /* 0x000000ff0c0c8290 */ /* 0x000fe4000fffe1ff */
[----:B------:R-:W-:Y:S01]  /*4fe0*/  @!UP6 ULOP3.LUT UR12, URZ, UR27, URZ, 0x33, !UPT ;  /* 0x0000001bff0ce292 */ /* 0x000fe2000f8e33ff */
[----:B------:R-:W-:Y:S02]  /*4ff0*/  IMAD R9, R14, R11, RZ ;  /* 0x0000000b0e097224 */ /* 0x000fe400078e02ff */
[----:B------:R-:W-:Y:S01]  /*5000*/  IMAD.MOV.U32 R14, RZ, RZ, RZ ;  /* 0x000000ffff0e7224 */ /* 0x000fe200078e00ff */
[----:B------:R-:W-:Y:S02]  /*5010*/  ULOP3.LUT UR4, UR12, UR29, URZ, 0x3c, !UPT ;  /* 0x0000001d0c047292 */ /* 0x000fe4000f8e3cff */
[----:B------:R-:W-:Y:S01]  /*5020*/  MOV R0, UR12 ;  /* 0x0000000c00007c02 */ /* 0x000fe20008000f00 */
[----:B------:R-:W-:Y:S01]  /*5030*/  IMAD.HI.U32 R15, R15, R9, R14 ;  /* 0x000000090f0f7227 */ /* 0x000fe200078e000e */
[----:B------:R-:W-:Y:S02]  /*5040*/  UISETP.GE.AND UP0, UPT, UR4, URZ, UPT ;  /* 0x000000ff0400728c */ /* 0x000fe4000bf06270 */
[----:B------:R-:W-:Y:S01]  /*5050*/  IABS R0, R0 ;  /* 0x0000000000007213 */ /* 0x000fe20000000000 */
[----:B------:R-:W-:Y:S04]  /*5060*/  UIADD3 UR4, UPT, UPT, -UR12, URZ, URZ ;  /* 0x000000ff0c047290 */ /* 0x000fe8000fffe1ff */
[----:B------:R-:W-:Y:S01]  /*5070*/  IMAD.HI.U32 R15, R15, R0, RZ ;  /* 0x000000000f0f7227 */ /* 0x000fe200078e00ff */
[----:B------:R-:W-:Y:S03]  /*5080*/  UIMAD UR4, UR27, UR4, UR23 ;  /* 0x000000041b0472a4 */ /* 0x000fe6000f8e0217 */
[----:B------:R-:W-:Y:S01]  /*5090*/  IMAD.MOV R9, RZ, RZ, -R15 ;  /* 0x000000ffff097224 */ /* 0x000fe200078e0a0f */
[----:B------:R-:W-:Y:S03]  /*50a0*/  USHF.L.U32 UR10, UR4, 0x6, URZ ;  /* 0x00000006040a7899 */ /* 0x000fe600080006ff */
[C---:B------:R-:W-:Y:S05]  /*50b0*/  IMAD R0, R11.reuse, R9, R0 ;  /* 0x000000090b007224 */ /* 0x040fea00078e0200 */
[----:B------:R-:W-:Y:S11]  /*50c0*/  ISETP.GT.U32.AND P1, PT, R11, R0, PT ;  /* 0x000000000b00720c */ /* 0x000ff60003f24070 */
[----:B------:R-:W-:Y:S02]  /*50d0*/  @!UPT UIADD3 URZ, UPT, UPT, URZ, URZ, URZ ;  /* 0x000000fffffff290 */ /* 0x000fe4000fffe0ff */
[-C--:B------:R-:W-:Y:S01]  /*50e0*/  @!P1 IADD3 R0, PT, PT, R0, -R11.reuse, RZ ;  /* 0x8000000b00009210 */ /* 0x080fe20007ffe0ff */
[----:B------:R-:W-:Y:S01]  /*50f0*/  @!P1 VIADD R15, R15, 0x1 ;  /* 0x000000010f0f9836 */ /* 0x000fe20000000000 */
[----:B------:R-:W-:Y:S02]  /*5100*/  ISETP.NE.U32.AND P1, PT, R2, RZ, PT ;  /* 0x000000ff0200720c */ /* 0x000fe40003f25070 */
[----:B------:R-:W-:Y:S02]  /*5110*/  ISETP.GE.U32.AND P2, PT, R0, R11, PT ;  /* 0x0000000b0000720c */ /* 0x000fe40003f46070 */
[----:B------:R-:W-:Y:S11]  /*5120*/  ISETP.NE.AND.EX P1, PT, R3, RZ, PT, P1 ;  /* 0x000000ff0300720c */ /* 0x000ff60003f25310 */
[----:B------:R-:W-:Y:S02]  /*5130*/  @P2 IADD3 R15, PT, PT, R15, 0x1, RZ ;  /* 0x000000010f0f2810 */ /* 0x000fe40007ffe0ff */
[----:B------:R-:W-:Y:S02]  /*5140*/  ISETP.NE.U32.AND P2, PT, R2, RZ, PT ;  /* 0x000000ff0200720c */ /* 0x000fe40003f45070 */
[----:B------:R-:W-:Y:S02]  /*5150*/  R2UR UR13, R15 ;  /* 0x000000000f0d72ca */ /* 0x000fe400000e0000 */
[----:B------:R-:W-:Y:S11]  /*5160*/  ISETP.NE.AND.EX P2, PT, R3, RZ, PT, P2 ;  /* 0x000000ff0300720c */ /* 0x000ff60003f45320 */
[----:B------:R-:W-:Y:S02]  /*5170*/  @!UP0 UIADD3 UR13, UPT, UPT, -UR13, URZ, URZ ;  /* 0x000000ff0d0d8290 */ /* 0x000fe4000fffe1ff */
[----:B------:R-:W-:Y:S04]  /*5180*/  @!UP4 ULOP3.LUT UR13, URZ, UR29, URZ, 0x33, !UPT ;  /* 0x0000001dff0dc292 */ /* 0x000fe8000f8e33ff */
[----:B------:R-:W-:Y:S04]  /*5190*/  UIADD3 UR5, UPT, UPT, -UR13, URZ, URZ ;  /* 0x000000ff0d057290 */ /* 0x000fe8000fffe1ff */
[----:B------:R-:W-:Y:S01]  /*51a0*/  UIMAD UR12, UR29, UR5, UR12 ;  /* 0x000000051d0c72a4 */ /* 0x000fe2000f8e020c */
[----:B------:R-:W-:Y:S11]  /*51b0*/  @!P2 BRA `(.L_x_73) ;  /* 0x000000000030a947 */ /* 0x000ff60003800000 */
[----:B------:R-:W-:Y:S01]  /*51c0*/  UPLOP3.LUT UP3, UPT, UPT, UPT, UP5, 0x80, 0x8 ;  /* 0x000000000008789c */ /* 0x000fe20003f6f050 */
[----:B------:R-:W-:Y:S01]  /*51d0*/  HFMA2 R63, -RZ, RZ, 0, 5.9604644775390625e-08 ;  /* 0x00000001ff3f7431 */ /* 0x000fe200000001ff */
[----:B------:R-:W1:Y:S04]  /*51e0*/  LDCU.64 UR4, c[0x0][0x358] ;  /* 0x00006b00ff0477ac */ /* 0x000e680008000a00 */
[----:B------:R-:W-:Y:S11]  /*51f0*/  PLOP3.LUT P2, PT, PT, PT, UP3, 0x80, 0x8 ;  /* 0x000000000008781c */ /* 0x000ff60003f4f038 */
[----:B------:R-:W-:Y:S02]  /*5200*/  @!UPT UIADD3 URZ, UPT, UPT, URZ, URZ, URZ ;  /* 0x000000fffffff290 */ /* 0x000fe4000fffe0ff */
[----:B------:R-:W2:Y:S01]  /*5210*/  @P2 LDC.64 R14, c[0x0][0x888] ;  /* 0x00022200ff0e2b82 */ /* 0x000ea20000000a00 */
[----:B------:R-:W-:Y:S04]  /*5220*/  @P2 IMAD R0, R17, R2, RZ ;  /* 0x0000000211002224 */ /* 0x000fe800078e02ff */
[----:B--2---:R-:W-:Y:S01]  /*5230*/  @P2 IMAD.WIDE R14, R0, 0x4, R14 ;  /* 0x00000004000e2825 */ /* 0x004fe200078e020e */
[----:B------:R-:W-:Y:S04]  /*5240*/  MOV R0, 0x1 ;  /* 0x0000000100007802 */ /* 0x000fe80000000f00 */
[----:B-1---5:R1:W5:Y:S01]  /*5250*/  @P2 LDG.E R27, desc[UR4][R14.64] ;  /* 0x000000040e1b2981 */ /* 0x022362000c1e1900 */
[----:B------:R-:W-:Y:S01]  /*5260*/  @!P2 PRMT R63, R0, 0x7610, R63 ;  /* 0x00007610003fa816 */ /* 0x000fe2000000003f */
[----:B-1----:R-:W2:Y:S06]  /*5270*/  @!P2 LDC R27, c[0x0][0x880] ;  /* 0x00022000ff1bab82 */ /* 0x002eac0000000800 */
.L_x_73:
[----:B--2--5:R-:W-:Y:S01]  /*5280*/  @!P1 FSETP.EQ.AND P3, PT, R27, RZ, PT ;  /* 0x000000ff1b00920b */ /* 0x024fe20003f62000 */
[----:B------:R-:W-:Y:S01]  /*5290*/  @!UPT UIADD3 URZ, UPT, UPT, URZ, URZ, URZ ;  /* 0x000000fffffff290 */ /* 0x000fe2000fffe0ff */
[----:B------:R-:W-:Y:S11]  /*52a0*/  @!P1 BRA `(.L_x_74) ;  /* 0x0000000000149947 */ /* 0x000ff60003800000 */
[----:B------:R-:W-:Y:S02]  /*52b0*/  LOP3.LUT P1, RZ, R63, 0xff, RZ, 0xc0, !PT ;  /* 0x000000ff3fff7812 */ /* 0x000fe4000782c0ff */
[----:B------:R-:W-:Y:S04]  /*52c0*/  PLOP3.LUT P3, PT, PT, PT, UP3, 0x80, 0x8 ;  /* 0x000000000008781c */ /* 0x000fe80003f6f038 */
[----:B------:R-:W-:Y:S07]  /*52d0*/  PLOP3.LUT P3, PT, P3, PT, PT, 0x8, 0x80 ;  /* 0x000000000080781c */ /* 0x000fee0001f6e170 */
[----:B------:R-:W-:Y:S11]  /*52e0*/  @P1 FSETP.EQ.AND P3, PT, R27, RZ, PT ;  /* 0x000000ff1b00120b */ /* 0x000ff60003f62000 */
[----:B------:R-:W-:Y:S02]  /*52f0*/  @!UPT UIADD3 URZ, UPT, UPT, URZ, URZ, URZ ;  /* 0x000000fffffff290 */ /* 0x000fe4000fffe0ff */
.L_x_74:
[----:B------:R-:W-:Y:S01]  /*5300*/  ULEA UR4, UR25, UR22, 0x3 ;  /* 0x0000001619047291 */ /* 0x000fe2000f8e18ff */
[----:B------:R-:W-:Y:S02]  /*5310*/  SHF.L.U32 R9, R12, 0x1f, RZ ;  /* 0x0000001f0c097819 */ /* 0x000fe400000006ff */
[----:B------:R-:W-:Y:S04]  /*5320*/  ELECT P2, URZ, PT ;  /* 0x0000000000ff782f */ /* 0x000fe80003840000 */
[----:B------:R-:W-:Y:S02]  /*5330*/  PLOP3.LUT P2, PT, P3, P2, PT, 0xf2, 0x2f ;  /* 0x00000000002f781c */ /* 0x000fe40001f45e72 */
[----:B------:R-:W1:Y:S02]  /*5340*/  SYNCS.PHASECHK.TRANS64.TRYWAIT P1, [UR4+0xd8], R9 ;  /* 0x0000d809ff0075a7 */ /* 0x000e640008021104 */
[----:B-1----:R-:W-:Y:S09]  /*5350*/  @!P1 BRA `(.L_x_75) ;  /* 0x0000003800fc9947 */ /* 0x002ff20003800000 */
.L_x_159:
[----:B------:R-:W2:Y:S01]  /*5360*/  S2UR UR23, SR_CgaCtaId ;  /* 0x00000000001779c3 */ /* 0x000ea20000008800 */
[----:B------:R-:W-:Y:S01]  /*5370*/  VOTEU.ALL UP0, P2 ;  /* 0x0000000000ff7886 */ /* 0x000fe20001000000 */
[----:B-1----:R-:W-:Y:S01]  /*5380*/  @!P2 IADD3 R9, P1, PT, R18, 0x580, RZ ;  /* 0x000005801209a810 */ /* 0x002fe20007f3e0ff */
[----:B------:R-:W-:Y:S01]  /*5390*/  UIADD3 UR6, UPT, UPT, UR25, 0x1, URZ ;  /* 0x0000000119067890 */ /* 0x000fe2000fffe0ff */
[----:B------:R-:W-:Y:S01]  /*53a0*/  @P0 SHF.R.U32.HI R17, RZ, 0x10, R5 ;  /* 0x00000010ff110819 */ /* 0x000fe20000011605 */
[----:B------:R-:W-:Y:S01]  /*53b0*/  UIADD3 UR9, UPT, UPT, UR4, 0xc0, URZ ;  /* 0x000000c004097890 */ /* 0x000fe2000fffe0ff */
[----:B------:R-:W-:Y:S01]  /*53c0*/  @!P2 R2UR UR7, R9 ;  /* 0x000000000907a2ca */ /* 0x000fe200000e0000 */
[----:B------:R-:W-:Y:S01]  /*53d0*/  @!UP0 ULEA UR5, UR25, UR22, 0xd ;  /* 0x0000001619058291 */ /* 0x000fe2000f8e68ff */
[----:B------:R-:W-:Y:S01]  /*53e0*/  @!P2 IMAD.X R0, RZ, RZ, R19, P1 ;  /* 0x000000ffff00a224 */ /* 0x000fe200008e0613 */
[----:B------:R-:W-:Y:S01]  /*53f0*/  UMOV UR24, 0x0 ;  /* 0x0000000000187882 */ /* 0x000fe20000000000 */
[----:B------:R-:W-:Y:S01]  /*5400*/  UMOV UR25, 0x10000000 ;  /* 0x1000000000197882 */ /* 0x000fe20000000000 */
[----:B------:R-:W-:Y:S02]  /*5410*/  @!UP0 UIADD3 UR8, UPT, UPT, UR5, 0x400, URZ ;  /* 0x0000040005088890 */ /* 0x000fe4000fffe0ff */
[----:B------:R-:W-:Y:S01]  /*5420*/  UISETP.NE.AND UP0, UPT, UR6, 0x3, UPT ;  /* 0x000000030600788c */ /* 0x000fe2000bf05270 */
[----:B------:R-:W-:Y:S01]  /*5430*/  @!P2 R2UR UR5, R0 ;  /* 0x000000000005a2ca */ /* 0x000fe200000e0000 */
[----:B------:R-:W-:Y:S02]  /*5440*/  @!P2 IMAD.MOV.U32 R0, RZ, RZ, 0x2000 ;  /* 0x00002000ff00a424 */ /* 0x000fe400078e00ff */
[----:B------:R-:W-:Y:S02]  /*5450*/  USEL UR6, UR6, URZ, UP0 ;  /* 0x000000ff06067287 */ /* 0x000fe40008000000 */
[----:B------:R-:W-:Y:S01]  /*5460*/  IMAD.U32 R14, RZ, RZ, UR7 ;  /* 0x00000007ff0e7e24 */ /* 0x000fe2000f8e00ff */
[----:B------:R-:W-:Y:S02]  /*5470*/  USEL UR19, URZ, 0x1, UP0 ;  /* 0x00000001ff137887 */ /* 0x000fe40008000000 */
[----:B------:R-:W-:Y:S02]  /*5480*/  VOTEU.ALL UP0, P2 ;  /* 0x0000000000ff7886 */ /* 0x000fe40001000000 */
[----:B------:R-:W-:Y:S01]  /*5490*/  @!P2 R2UR UR20, R14 ;  /* 0x000000000e14a2ca */ /* 0x000fe200000e0000 */
[----:B--2---:R-:W-:Y:S01]  /*54a0*/  UPRMT UR7, UR23, 0x654, UR9 ;  /* 0x0000065417077896 */ /* 0x004fe20008000009 */
[----:B------:R-:W-:Y:S01]  /*54b0*/  LOP3.LUT R12, R12, UR19, RZ, 0x3c, !PT ;  /* 0x000000130c0c7c12 */ /* 0x000fe2000f8e3cff */
[----:B------:R-:W-:Y:S01]  /*54c0*/  IMAD.U32 R15, RZ, RZ, UR5 ;  /* 0x00000005ff0f7e24 */ /* 0x000fe2000f8e00ff */
[----:B------:R-:W-:Y:S02]  /*54d0*/  ULEA UR5, UR6, UR22, 0x3 ;  /* 0x0000001606057291 */ /* 0x000fe4000f8e18ff */
[----:B------:R-:W-:Y:S02]  /*54e0*/  SHF.L.U32 R11, R12, 0x1f, RZ ;  /* 0x0000001f0c0b7819 */ /* 0x000fe400000006ff */
[----:B------:R-:W-:Y:S11]  /*54f0*/  @!P2 R2UR UR21, R15 ;  /* 0x000000000f15a2ca */ /* 0x000ff600000e0000 */
[----:B------:R-:W-:Y:S02]  /*5500*/  @!UPT UIADD3 URZ, UPT, UPT, URZ, URZ, URZ ;  /* 0x000000fffffff290 */ /* 0x000fe4000fffe0ff */
[----:B------:R1:W-:Y:S01]  /*5510*/  @!UP0 UTMALDG.4D [UR8], [UR20], desc[UR24] ;  /* 0x00001808140085b4 */ /* 0x0003e20008019000 */
[----:B------:R1:W-:Y:S01]  /*5520*/  @!P2 SYNCS.ARRIVE.TRANS64.RED.A0TR RZ, [UR4+0xc0], R0 ;  /* 0x0000c000ffffa9a7 */ /* 0x0003e20008300404 */
[----:B------:R-:W-:Y:S01]  /*5530*/  SYNCS.ARRIVE.TRANS64.RED.A1T0 RZ, [UR7], RZ ;  /* 0x000000ffffff79a7 */ /* 0x000fe20008100407 */
[----:B------:R-:W2:Y:S02]  /*5540*/  SYNCS.PHASECHK.TRANS64.TRYWAIT P1, [UR5+0xd8], R11 ;  /* 0x0000d80bff0075a7 */ /* 0x000ea40008021105 */
[----:B-12---:R-:W-:Y:S05]  /*5550*/  @!P1 BRA `(.L_x_76) ;  /* 0x0000003800949947 */ /* 0x006fea0003800000 */
.L_x_161:
[----:B------:R-:W2:Y:S01]  /*5560*/  S2UR UR19, SR_CgaCtaId ;  /* 0x00000000001379c3 */ /* 0x000ea20000008800 */
[----:B------:R-:W-:Y:S01]  /*5570*/  UIADD3 UR9, UPT, UPT, UR5, 0xc0, URZ ;  /* 0x000000c005097890 */ /* 0x000fe2000fffe0ff */
[----:B------:R-:W-:Y:S01]  /*5580*/  @!P2 IADD3 R4, P1, PT, R18, 0x580, RZ ;  /* 0x000005801204a810 */ /* 0x000fe20007f3e0ff */
[----:B------:R-:W-:Y:S01]  /*5590*/  UIADD3 UR23, UPT, UPT, UR14, UR42, URZ ;  /* 0x0000002a0e177290 */ /* 0x000fe2000fffe0ff */
[----:B------:R-:W-:Y:S01]  /*55a0*/  LOP3.LUT R10, R10, 0x1, RZ, 0x3c, !PT ;  /* 0x000000010a0a7812 */ /* 0x000fe200078e3cff */
[----:B------:R-:W-:Y:S01]  /*55b0*/  VOTEU.ALL UP0, P2 ;  /* 0x0000000000ff7886 */ /* 0x000fe20001000000 */
[----:B------:R-:W-:Y:S01]  /*55c0*/  UMOV UR20, 0x0 ;  /* 0x0000000000147882 */ /* 0x000fe20000000000 */
[----:B-1----:R-:W-:Y:S01]  /*55d0*/  @!P2 IMAD.X R0, RZ, RZ, R19, P1 ;  /* 0x000000ffff00a224 */ /* 0x002fe200008e0613 */
[----:B------:R-:W-:Y:S01]  /*55e0*/  UMOV UR21, 0x10000000 ;  /* 0x1000000000157882 */ /* 0x000fe20000000000 */
[----:B------:R-:W-:Y:S02]  /*55f0*/  UIADD3 UR28, UPT, UPT, UR15, UR41, URZ ;  /* 0x000000290f1c7290 */ /* 0x000fe4000fffe0ff */
[----:B------:R-:W-:Y:S02]  /*5600*/  @!UP0 ULEA UR4, UR6, UR22, 0xd ;  /* 0x0000001606048291 */ /* 0x000fe4000f8e68ff */
[----:B------:R-:W-:Y:S02]  /*5610*/  UIADD3 UR6, UPT, UPT, UR6, 0x1, URZ ;  /* 0x0000000106067890 */ /* 0x000fe4000fffe0ff */
[----:B------:R-:W-:Y:S02]  /*5620*/  @!UP0 UIADD3 UR10, UPT, UPT, UR10, 0x20, URZ ;  /* 0x000000200a0a8890 */ /* 0x000fe4000fffe0ff */
[----:B------:R-:W-:Y:S01]  /*5630*/  @!UP0 UIADD3 UR8, UPT, UPT, UR4, 0x400, URZ ;  /* 0x0000040004088890 */ /* 0x000fe2000fffe0ff */
[----:B------:R-:W-:Y:S01]  /*5640*/  @!P2 R2UR UR4, R0 ;  /* 0x000000000004a2ca */ /* 0x000fe200000e0000 */
[----:B------:R-:W-:Y:S02]  /*5650*/  UISETP.NE.AND UP0, UPT, UR6, 0x3, UPT ;  /* 0x000000030600788c */ /* 0x000fe4000bf05270 */
[----:B------:R-:W-:Y:S02]  /*5660*/  UPLOP3.LUT UP4, UPT, UPT, UPT, UPT, 0x80, 0x8 ;  /* 0x000000000008789c */ /* 0x000fe40003f8f070 */
[----:B------:R-:W-:Y:S01]  /*5670*/  USEL UR25, UR6, URZ, UP0 ;  /* 0x000000ff06197287 */ /* 0x000fe20008000000 */
[----:B------:R-:W-:Y:S02]  /*5680*/  @!P2 R2UR UR6, R4 ;  /* 0x000000000406a2ca */ /* 0x000fe400000e0000 */
[----:B------:R-:W-:Y:S02]  /*5690*/  PLOP3.LUT P0, PT, PT, PT, UP0, 0x80, 0x8 ;  /* 0x000000000008781c */ /* 0x000fe40003f0f008 */
[----:B------:R-:W-:Y:S03]  /*56a0*/  VOTEU.ALL UP0, P2 ;  /* 0x0000000000ff7886 */ /* 0x000fe60001000000 */
[----:B------:R-:W-:Y:S01]  /*56b0*/  IMAD.U32 R5, RZ, RZ, UR4 ;  /* 0x00000004ff057e24 */ /* 0x000fe2000f8e00ff */
[----:B--2---:R-:W-:Y:S04]  /*56c0*/  UPRMT UR4, UR19, 0x654, UR9 ;  /* 0x0000065413047896 */ /* 0x004fe80008000009 */
[----:B------:R-:W-:Y:S01]  /*56d0*/  @!P2 R2UR UR7, R5 ;  /* 0x000000000507a2ca */ /* 0x000fe200000e0000 */
[----:B------:R-:W-:Y:S01]  /*56e0*/  IMAD.U32 R4, RZ, RZ, UR6 ;  /* 0x00000006ff047e24 */ /* 0x000fe2000f8e00ff */
[----:B------:R-:W-:Y:S04]  /*56f0*/  SEL R5, RZ, 0x1, P0 ;  /* 0x00000001ff057807 */ /* 0x000fe80000000000 */
[----:B------:R-:W-:Y:S02]  /*5700*/  @!P2 R2UR UR6, R4 ;  /* 0x000000000406a2ca */ /* 0x000fe400000e0000 */
[----:B------:R-:W-:Y:S11]  /*5710*/  LOP3.LUT R12, R12, R5, RZ, 0x3c, !PT ;  /* 0x000000050c0c7212 */ /* 0x000ff600078e3cff */
[----:B------:R1:W-:Y:S01]  /*5720*/  @!UP0 UTMALDG.4D [UR8], [UR6], desc[UR20] ;  /* 0x00001408060085b4 */ /* 0x0003e20008019000 */
[----:B------:R1:W-:Y:S01]  /*5730*/  @!P2 SYNCS.ARRIVE.TRANS64.RED.A0TR RZ, [UR5+0xc0], R8 ;  /* 0x0000c008ffffa9a7 */ /* 0x0003e20008300405 */
[----:B------:R-:W-:Y:S01]  /*5740*/  SYNCS.ARRIVE.TRANS64.RED.A1T0 RZ, [UR4], RZ ;  /* 0x000000ffffff79a7 */ /* 0x000fe20008100404 */
[----:B------:R-:W-:Y:S05]  /*5750*/  BRA.U UP1, `(.L_x_77) ;  /* 0xfffffff1014c7547 */ /* 0x000fea000b83ffff */
[----:B------:R-:W-:Y:S01]  /*5760*/  UIADD3 UR22, UPT, UPT, UR22, 0xd8, URZ ;  /* 0x000000d816167890 */ /* 0x000fe2000fffe0ff */
[----:B------:R-:W-:-:S03]  /*5770*/  SHF.L.U32 R3, R12, 0x1f, RZ ;  /* 0x0000001f0c037819 */ /* 0x000fc600000006ff */
[----:B------:R-:W-:-:S09]  /*5780*/  ULEA UR4, UR25, UR22, 0x3 ;  /* 0x0000001619047291 */ /* 0x000fd2000f8e18ff */
[----:B------:R-:W2:Y:S02]  /*5790*/  SYNCS.PHASECHK.TRANS64.TRYWAIT P0, [UR4], R3 ;  /* 0x00000003ff0075a7 */ /* 0x000ea40008001104 */
[----:B--2---:R-:W-:Y:S05]  /*57a0*/  @!P0 BRA `(.L_x_78) ;  /* 0x0000003800188947 */ /* 0x004fea0003800000 */
.L_x_163:
[----:B------:R-:W-:-:S04]  /*57b0*/  UIADD3 UR4, UPT, UPT, UR25, 0x1, URZ ;  /* 0x0000000119047890 */ /* 0x000fc8000fffe0ff */
[----:B------:R-:W-:-:S04]  /*57c0*/  UISETP.NE.AND UP0, UPT, UR4, 0x3, UPT ;  /* 0x000000030400788c */ /* 0x000fc8000bf05270 */
[----:B------:R-:W-:Y:S02]  /*57d0*/  USEL UR4, UR4, URZ, UP0 ;  /* 0x000000ff04047287 */ /* 0x000fe40008000000 */
[----:B------:R-:W-:-:S04]  /*57e0*/  PLOP3.LUT P0, PT, PT, PT, UP0, 0x80, 0x8 ;  /* 0x000000000008781c */ /* 0x000fc80003f0f008 */
[----:B--2---:R-:W-:Y:S01]  /*57f0*/  SEL R3, RZ, 0x1, P0 ;  /* 0x00000001ff037807 */ /* 0x004fe20000000000 */
[----:B------:R-:W-:-:S03]  /*5800*/  IMAD.U32 R0, RZ, RZ, UR4 ;  /* 0x00000004ff007e24 */ /* 0x000fc6000f8e00ff */
[----:B------:R-:W-:Y:S02]  /*5810*/  LOP3.LUT R12, R12, R3, RZ, 0x3c, !PT ;  /* 0x000000030c0c7212 */ /* 0x000fe400078e3cff */
[C---:B------:R-:W-:Y:S01]  /*5820*/  LEA R2, R0.reuse, UR22, 0x3 ;  /* 0x0000001600027c11 */ /* 0x040fe2000f8e18ff */
[----:B------:R-:W-:Y:S01]  /*5830*/  VIADD R0, R0, 0x1 ;  /* 0x0000000100007836 */ /* 0x000fe20000000000 */
[----:B------:R-:W-:-:S04]  /*5840*/  SHF.L.U32 R3, R12, 0x1f, RZ ;  /* 0x0000001f0c037819 */ /* 0x000fc800000006ff */
[----:B------:R-:W2:Y:S01]  /*5850*/  SYNCS.PHASECHK.TRANS64.TRYWAIT P1, [R2+URZ], R3 ;  /* 0x00000003020075a7 */ /* 0x000ea200080211ff */
[----:B------:R-:W-:-:S04]  /*5860*/  ISETP.NE.AND P0, PT, R0, 0x3, PT ;  /* 0x000000030000780c */ /* 0x000fc80003f05270 */
[----:B------:R-:W-:Y:S02]  /*5870*/  SEL R5, RZ, 0x1, P0 ;  /* 0x00000001ff057807 */ /* 0x000fe40000000000 */
[----:B------:R-:W-:Y:S02]  /*5880*/  SEL R0, R0, RZ, P0 ;  /* 0x000000ff00007207 */ /* 0x000fe40000000000 */
[----:B------:R-:W-:Y:S01]  /*5890*/  LOP3.LUT R5, R12, R5, RZ, 0x3c, !PT ;  /* 0x000000050c057212 */ /* 0x000fe200078e3cff */
[----:B--2---:R-:W-:Y:S06]  /*58a0*/  @!P1 BRA `(.L_x_79) ;  /* 0x0000003400f09947 */ /* 0x004fec0003800000 */
.L_x_164:
[----:B------:R-:W-:Y:S02]  /*58b0*/  LEA R0, R0, UR22, 0x3 ;  /* 0x0000001600007c11 */ /* 0x000fe4000f8e18ff */
[----:B------:R-:W-:-:S07]  /*58c0*/  SHF.L.U32 R5, R5, 0x1f, RZ ;  /* 0x0000001f05057819 */ /* 0x000fce00000006ff */
.L_x_80:
[----:B---3--:R3:W4:Y:S02]  /*58d0*/  SYNCS.PHASECHK.TRANS64.TRYWAIT P0, [R0+URZ], R5 ;  /* 0x00000005000075a7 */ /* 0x00872400080011ff */
[----:B----4-:R-:W-:Y:S05]  /*58e0*/  @!P0 NANOSLEEP.SYNCS 0x989680 ;  /* 0x009896800000895d */ /* 0x010fea0003900000 */
[----:B------:R-:W4:Y:S02]  /*58f0*/  @!P0 SYNCS.PHASECHK.TRANS64 P0, [R0+URZ], R5 ;  /* 0x00000005000085a7 */ /* 0x000f2400080010ff */
[----:B-1--4-:R-:W-:Y:S05]  /*5900*/  @P0 EXIT ;  /* 0x000000000000094d */ /* 0x012fea0003800000 */
[----:B------:R-:W-:Y:S05]  /*5910*/  BRA `(.L_x_80) ;  /* 0xfffffffc00ec7947 */ /* 0x000fea000383ffff */
.L_x_68:
[----:B------:R-:W-:-:S06]  /*5920*/  UISETP.GE.AND UP0, UPT, UR15, 0x4, UPT ;  /* 0x000000040f00788c */ /* 0x000fcc000bf06270 */
[----:B------:R-:W-:-:S13]  /*5930*/  PLOP3.LUT P0, PT, PT, PT, UP0, 0x80, 0x8 ;  /* 0x000000000008781c */ /* 0x000fda0003f0f008 */
[----:B-1----:R-:W-:Y:S05]  /*5940*/  @!P0 EXIT ;  /* 0x000000000000894d */ /* 0x002fea0003800000 */
[----:B------:R-:W1:Y:S08]  /*5950*/  S2UR UR4, SR_CgaCtaId ;  /* 0x00000000000479c3 */ /* 0x000e700000008800 */
[----:B------:R-:W-:Y:S01]  /*5960*/  BAR.SYNC.DEFER_BLOCKING 0x6, 0xa0 ;  /* 0x0182800000007b1d */ /* 0x000fe20000010000 */
[C---:B------:R-:W-:Y:S01]  /*5970*/  IMAD.SHL.U32 R7, R62.reuse, 0x20, RZ ;  /* 0x000000203e077824 */ /* 0x040fe200078e00ff */
[----:B------:R-:W-:Y:S01]  /*5980*/  SHF.R.U32.HI R6, RZ, 0x2, R62 ;  /* 0x00000002ff067819 */ /* 0x000fe2000001163e */
[C---:B------:R-:W-:Y:S01]  /*5990*/  IMAD.SHL.U32 R61, R62.reuse, 0x4, RZ ;  /* 0x000000043e3d7824 */ /* 0x040fe200078e00ff */
[----:B------:R-:W-:Y:S01]  /*59a0*/  USHF.R.S32.HI UR53, URZ, 0x1f, UR5 ;  /* 0x0000001fff357899 */ /* 0x000fe20008011405 */
[C---:B------:R-:W-:Y:S01]  /*59b0*/  R2P PR, R62.reuse, 0x6 ;  /* 0x000000063e007804 */ /* 0x040fe20000000000 */
[----:B------:R-:W-:Y:S01]  /*59c0*/  UMOV UR48, 0x400 ;  /* 0x0000040000307882 */ /* 0x000fe20000000000 */
[----:B------:R-:W2:Y:S01]  /*59d0*/  LDCU.64 UR6, c[0x0][0x888] ;  /* 0x00011100ff0677ac */ /* 0x000ea20008000a00 */
[----:B------:R-:W3:Y:S01]  /*59e0*/  LDC.64 R52, c[0x0][0x888] ;  /* 0x00022200ff347b82 */ /* 0x000ee20000000a00 */
[C---:B------:R-:W-:Y:S01]  /*59f0*/  LOP3.LUT R0, R7.reuse, 0xe0, RZ, 0xc0, !PT ;  /* 0x000000e007007812 */ /* 0x040fe200078ec0ff */
[----:B------:R-:W-:Y:S01]  /*5a00*/  IMAD.U32 R23, R62, 0x10000, RZ ;  /* 0x000100003e177824 */ /* 0x000fe200078e00ff */
[----:B------:R-:W-:Y:S01]  /*5a10*/  LOP3.LUT R7, R7, 0x100, RZ, 0xc0, !PT ;  /* 0x0000010007077812 */ /* 0x000fe200078ec0ff */
[----:B------:R-:W-:Y:S01]  /*5a20*/  IMAD.MOV.U32 R74, RZ, RZ, 0x8 ;  /* 0x00000008ff4a7424 */ /* 0x000fe200078e00ff */
[----:B------:R-:W-:Y:S01]  /*5a30*/  LOP3.LUT R61, R0, 0x1c, R61, 0xf8, !PT ;  /* 0x0000001c003d7812 */ /* 0x000fe200078ef83d */
[----:B------:R-:W-:-:S02]  /*5a40*/  IMAD.SHL.U32 R0, R62, 0x10, RZ ;  /* 0x000000103e007824 */ /* 0x000fc400078e00ff */
[----:B------:R-:W-:Y:S01]  /*5a50*/  HFMA2 R60, -RZ, RZ, 0, 5.9604644775390625e-08 ;  /* 0x00000001ff3c7431 */ /* 0x000fe200000001ff */
[----:B------:R-:W4:Y:S01]  /*5a60*/  LDC.64 R54, c[0x0][0x890] ;  /* 0x00022400ff367b82 */ /* 0x000f220000000a00 */
[----:B------:R-:W-:Y:S01]  /*5a70*/  LOP3.LUT R61, R61, 0x4, R6, 0x78, !PT ;  /* 0x000000043d3d7812 */ /* 0x000fe200078e7806 */
[----:B------:R-:W-:Y:S01]  /*5a80*/  IMAD.MOV.U32 R73, RZ, RZ, 0x10 ;  /* 0x00000010ff497424 */ /* 0x000fe200078e00ff */
[----:B------:R-:W-:Y:S01]  /*5a90*/  LOP3.LUT R0, R7, 0x600, R0, 0xf8, !PT ;  /* 0x0000060007007812 */ /* 0x000fe200078ef800 */
[----:B------:R-:W-:Y:S01]  /*5aa0*/  ULEA.HI UR53, UR53, UR5, URZ, 0x6 ;  /* 0x0000000535357291 */ /* 0x000fe2000f8f30ff */
[----:B------:R-:W-:Y:S01]  /*5ab0*/  LOP3.LUT R62, R62, 0x60, RZ, 0xc0, !PT ;  /* 0x000000603e3e7812 */ /* 0x000fe200078ec0ff */
[----:B------:R-:W-:Y:S01]  /*5ac0*/  IMAD.MOV.U32 R22, RZ, RZ, RZ ;  /* 0x000000ffff167224 */ /* 0x000fe200078e00ff */
[----:B-1----:R-:W-:Y:S01]  /*5ad0*/  ULEA UR48, UR4, UR48, 0x18 ;  /* 0x0000003004307291 */ /* 0x002fe2000f8ec0ff */
[----:B------:R-:W-:Y:S01]  /*5ae0*/  LOP3.LUT R61, R0, R61, RZ, 0xfc, !PT ;  /* 0x0000003d003d7212 */ /* 0x000fe200078efcff */
[----:B--2---:R-:W-:Y:S01]  /*5af0*/  IMAD.U32 R66, RZ, RZ, UR6 ;  /* 0x00000006ff427e24 */ /* 0x004fe2000f8e00ff */
[----:B------:R-:W-:Y:S01]  /*5b00*/  CS2R R58, SRZ ;  /* 0x00000000003a7805 */ /* 0x000fe2000001ff00 */
[----:B------:R-:W-:Y:S01]  /*5b10*/  IMAD.U32 R65, RZ, RZ, UR7 ;  /* 0x00000007ff417e24 */ /* 0x000fe2000f8e00ff */
[----:B------:R-:W1:Y:S01]  /*5b20*/  LDCU.64 UR6, c[0x0][0x8b0] ;  /* 0x00011600ff0677ac */ /* 0x000e620008000a00 */
[----:B------:R-:W-:-:S02]  /*5b30*/  LOP3.LUT R23, R23, 0x600000, RZ, 0xc0, !PT ;  /* 0x0060000017177812 */ /* 0x000fc400078ec0ff */
[----:B------:R-:W-:Y:S01]  /*5b40*/  SEL R74, R74, 0xfffffff8, !P1 ;  /* 0xfffffff84a4a7807 */ /* 0x000fe20004800000 */
[----:B------:R-:W2:Y:S01]  /*5b50*/  LDS R2, [UR48+0x150] ;  /* 0x00015030ff027984 */ /* 0x000ea20008000800 */
[----:B------:R-:W-:Y:S01]  /*5b60*/  UIADD3 UR4, UPT, UPT, UR48, 0x400, URZ ;  /* 0x0000040030047890 */ /* 0x000fe2000fffe0ff */
[----:B------:R-:W-:Y:S01]  /*5b70*/  SEL R73, R73, 0xfffffff0, !P2 ;  /* 0xfffffff049497807 */ /* 0x000fe20005000000 */
[----:B------:R-:W2:Y:S04]  /*5b80*/  LDCU UR61, c[0x0][0x370] ;  /* 0x00006e00ff3d77ac */ /* 0x000ea80008000800 */
[----:B------:R-:W-:Y:S01]  /*5b90*/  IMAD.U32 R0, RZ, RZ, UR4 ;  /* 0x00000004ff007e24 */ /* 0x000fe2000f8e00ff */
[----:B------:R-:W-:Y:S01]  /*5ba0*/  UMOV UR51, URZ ;  /* 0x000000ff00337c82 */ /* 0x000fe20008000000 */
[----:B------:R-:W2:Y:S01]  /*5bb0*/  LDCU UR45, c[0x0][0xb0c] ;  /* 0x00016180ff2d77ac */ /* 0x000ea20008000800 */
[----:B------:R-:W2:Y:S01]  /*5bc0*/  LDCU UR38, c[0x0][0xb30] ;  /* 0x00016600ff2677ac */ /* 0x000ea20008000800 */
[----:B-1----:R-:W-:-:S02]  /*5bd0*/  IMAD.U32 R70, RZ, RZ, UR6 ;  /* 0x00000006ff467e24 */ /* 0x002fc4000f8e00ff */
[----:B------:R-:W-:Y:S01]  /*5be0*/  IMAD.U32 R69, RZ, RZ, UR7 ;  /* 0x00000007ff457e24 */ /* 0x000fe2000f8e00ff */
[----:B------:R-:W1:Y:S01]  /*5bf0*/  LDCU.64 UR6, c[0x0][0x8a8] ;  /* 0x00011500ff0677ac */ /* 0x000e620008000a00 */
[----:B------:R-:W2:Y:S01]  /*5c00*/  LDCU UR63, c[0x0][0x388] ;  /* 0x00007100ff3f77ac */ /* 0x000ea20008000800 */
[----:B------:R-:W2:Y:S01]  /*5c10*/  LDCU.64 UR46, c[0x0][0xb28] ;  /* 0x00016500ff2e77ac */ /* 0x000ea20008000a00 */
[----:B------:R-:W2:Y:S01]  /*5c20*/  LDCU.128 UR56, c[0x0][0xb10] ;  /* 0x00016200ff3877ac */ /* 0x000ea20008000c00 */
[----:B------:R-:W2:Y:S01]  /*5c30*/  LDCU UR60, c[0x0][0x374] ;  /* 0x00006e80ff3c77ac */ /* 0x000ea20008000800 */
[----:B-1----:R-:W-:Y:S01]  /*5c40*/  MOV R68, UR6 ;  /* 0x0000000600447c02 */ /* 0x002fe20008000f00 */
[----:B------:R-:W-:Y:S01]  /*5c50*/  IMAD.U32 R67, RZ, RZ, UR7 ;  /* 0x00000007ff437e24 */ /* 0x000fe2000f8e00ff */
[----:B------:R-:W-:Y:S01]  /*5c60*/  USHF.R.S32.HI UR53, URZ, 0x6, UR53 ;  /* 0x00000006ff357899 */ /* 0x000fe20008011435 */
[----:B------:R-:W-:Y:S01]  /*5c70*/  UMOV UR54, URZ ;  /* 0x000000ff00367c82 */ /* 0x000fe20008000000 */
[C---:B--2---:R-:W-:Y:S01]  /*5c80*/  VIADD R3, R2.reuse, 0x40 ;  /* 0x0000004002037836 */ /* 0x044fe20000000000 */
[----:B------:R-:W-:Y:S01]  /*5c90*/  LOP3.LUT R2, R2, 0xffff, RZ, 0xc0, !PT ;  /* 0x0000ffff02027812 */ /* 0x000fe200078ec0ff */
[----:B------:R-:W-:-:S03]  /*5ca0*/  UMOV UR55, URZ ;  /* 0x000000ff00377c82 */ /* 0x000fc60008000000 */
[----:B------:R-:W-:-:S05]  /*5cb0*/  LOP3.LUT R3, R3, 0xffff, RZ, 0xc0, !PT ;  /* 0x0000ffff03037812 */ /* 0x000fca00078ec0ff */
[----:B---34-:R1:W-:Y:S02]  /*5cc0*/  STL.64 [R1], R2 ;  /* 0x0000000201007387 */ /* 0x0183e40000100a00 */
.L_x_111:
[----:B-1----:R-:W-:Y:S04]  /*5cd0*/  SHF.L.U32 R3, R58, 0x1f, RZ ;  /* 0x0000001f3a037819 */ /* 0x002fe800000006ff */
[----:B------:R-:W1:Y:S02]  /*5ce0*/  SYNCS.PHASECHK.TRANS64.TRYWAIT P0, [UR48+0x100], R3 ;  /* 0x00010003ff0075a7 */ /* 0x000e640008001130 */
[----:B-1----:R-:W-:Y:S05]  /*5cf0*/  @!P0 BRA `(.L_x_81) ;  /* 0x0000003000f08947 */ /* 0x002fea0003800000 */
.L_x_166:
[----:B------:R-:W2:Y:S01]  /*5d00*/  LDS.128 R4, [UR48+0x140] ;  /* 0x00014030ff047984 */ /* 0x000ea20008000c00 */
[----:B------:R-:W-:Y:S01]  /*5d10*/  UIADD3 UR4, UPT, UPT, UR48, 0x108, URZ ;  /* 0x0000010830047890 */ /* 0x000fe2000fffe0ff */
[----:B------:R-:W-:Y:S01]  /*5d20*/  IMAD R2, R22, 0x4, R1 ;  /* 0x0000000416027824 */ /* 0x000fe200078e0201 */
[----:B------:R-:W-:Y:S02]  /*5d30*/  UISETP.GE.AND UP0, UPT, UR39, 0x1, UPT ;  /* 0x000000012700788c */ /* 0x000fe4000bf06270 */
[----:B------:R-:W-:Y:S01]  /*5d40*/  UPRMT UR4, URZ, 0x654, UR4 ;  /* 0x00000654ff047896 */ /* 0x000fe20008000004 */
[----:B------:R-:W-:Y:S01]  /*5d50*/  @!PT LDS RZ, [RZ] ;  /* 0x00000000fffff984 */ /* 0x000fe20000000800 */
[----:B------:R-:W-:Y:S01]  /*5d60*/  @!PT LDS RZ, [RZ] ;  /* 0x00000000fffff984 */ /* 0x000fe20000000800 */
[----:B------:R-:W-:Y:S01]  /*5d70*/  @!PT LDS RZ, [RZ] ;  /* 0x00000000fffff984 */ /* 0x000fe20000000800 */
[----:B------:R-:W-:Y:S01]  /*5d80*/  @!PT LDS RZ, [RZ] ;  /* 0x00000000fffff984 */ /* 0x000fe20000000800 */
[----:B------:R3:W-:Y:S06]  /*5d90*/  MEMBAR.ALL.CTA ;  /* 0x0000000000007992 */ /* 0x0007ec0000008000 */
[----:B---3--:R-:W3:Y:S02]  /*5da0*/  FENCE.VIEW.ASYNC.S ;  /* 0x00000000000073c6 */ /* 0x008ee40000000000 */
[----:B---3--:R-:W-:Y:S06]  /*5db0*/  SYNCS.ARRIVE.TRANS64.RED.A1T0 RZ, [UR4], RZ ;  /* 0x000000ffffff79a7 */ /* 0x008fec0008100404 */
[----:B------:R-:W5:Y:S01]  /*5dc0*/  LDL R2, [R2] ;  /* 0x0000000002027983 */ /* 0x000f620000100800 */
[----:B--2---:R-:W-:Y:S11]  /*5dd0*/  LOP3.LUT P0, RZ, R6, 0x1, RZ, 0xc0, !PT ;  /* 0x0000000106ff7812 */ /* 0x004ff6000780c0ff */
[----:B------:R-:W-:Y:S02]  /*5de0*/  @!UPT UIADD3 URZ, UPT, UPT, URZ, URZ, URZ ;  /* 0x000000fffffff290 */ /* 0x000fe4000fffe0ff */
[----:B------:R-:W-:Y:S01]  /*5df0*/  VOTEU.ANY UP1, P0 ;  /* 0x0000000000ff7886 */ /* 0x000fe20000020100 */
[----:B------:R-:W-:Y:S01]  /*5e00*/  PLOP3.LUT P0, PT, PT, PT, UP1, 0x80, 0x8 ;  /* 0x000000000008781c */ /* 0x000fe20003f0f018 */
[----:B------:R-:W-:Y:S11]  /*5e10*/  UP2UR UR62, UPR, URZ, 0x2 ;  /* 0x00000002ff3e7883 */ /* 0x000ff60008000000 */
[----:B------:R-:W-:Y:S01]  /*5e20*/  @!UPT UIADD3 URZ, UPT, UPT, URZ, URZ, URZ ;  /* 0x000000fffffff290 */ /* 0x000fe2000fffe0ff */
[----:B-1----:R-:W-:Y:S02]  /*5e30*/  @P0 MOV R3, R4 ;  /* 0x0000000400030202 */ /* 0x002fe40000000f00 */
[----:B------:R-:W-:Y:S02]  /*5e40*/  @P0 LOP3.LUT R0, R5, 0xffff, RZ, 0xc0, !PT ;  /* 0x0000ffff05000812 */ /* 0x000fe400078ec0ff */
[----:B------:R-:W-:Y:S02]  /*5e50*/  @P0 R2UR UR5, R3 ;  /* 0x00000000030502ca */ /* 0x000fe400000e0000 */
[----:B------:R-:W-:Y:S01]  /*5e60*/  @P0 R2UR UR4, R0 ;  /* 0x00000000000402ca */ /* 0x000fe200000e0000 */
[----:B------:R-:W-:Y:S05]  /*5e70*/  IMAD.U32 R0, RZ, RZ, UR53 ;  /* 0x00000035ff007e24 */ /* 0x000fea000f8e00ff */
[----:B------:R-:W-:Y:S05]  /*5e80*/  IABS R3, R0 ;  /* 0x0000000000037213 */ /* 0x000fea0000000000 */
[----:B------:R-:W-:Y:S02]  /*5e90*/  @UP1 UMOV UR37, UR5 ;  /* 0x0000000500251c82 */ /* 0x000fe40008000000 */
[----:B------:R-:W-:Y:S01]  /*5ea0*/  @UP1 UMOV UR36, UR4 ;  /* 0x0000000400241c82 */ /* 0x000fe20008000000 */
[----:B------:R-:W-:Y:S05]  /*5eb0*/  BRA.U !UP0, `(.L_x_82) ;  /* 0x0000000108cc7547 */ /* 0x000fea000b800000 */
[----:B------:R-:W1:Y:S01]  /*5ec0*/  LDCU UR9, c[0x0][0xb20] ;  /* 0x00016400ff0977ac */ /* 0x000e620008000800 */
[----:B------:R-:W-:Y:S02]  /*5ed0*/  UIMAD.WIDE.U32 UR4, UR60, UR59, URZ ;  /* 0x0000003b3c0472a5 */ /* 0x000fe4000f8e00ff */
[----:B------:R-:W-:Y:S02]  /*5ee0*/  UIMAD.WIDE.U32 UR6, UR61, UR56, URZ ;  /* 0x000000383d0672a5 */ /* 0x000fe4000f8e00ff */
[----:B------:R-:W-:Y:S02]  /*5ef0*/  UIMAD.WIDE.U32 UR10, UR36, UR59, URZ ;  /* 0x0000003b240a72a5 */ /* 0x000fe4000f8e00ff */
[----:B------:R-:W-:Y:S02]  /*5f00*/  UISETP.NE.AND UP0, UPT, UR58, 0x1, UPT ;  /* 0x000000013a00788c */ /* 0x000fe4000bf05270 */
[----:B------:R-:W-:Y:S02]  /*5f10*/  UISETP.NE.AND UP1, UPT, UR45, 0x1, UPT ;  /* 0x000000012d00788c */ /* 0x000fe4000bf25270 */
[----:B------:R-:W-:Y:S02]  /*5f20*/  UISETP.NE.AND UP2, UPT, UR39, 0x1, UPT ;  /* 0x000000012700788c */ /* 0x000fe4000bf45270 */
[----:B------:R-:W-:Y:S01]  /*5f30*/  UIMAD.WIDE.U32 UR12, UR37, UR56, URZ ;  /* 0x00000038250c72a5 */ /* 0x000fe2000f8e00ff */
[----:B------:R-:W-:Y:S01]  /*5f40*/  UMOV UR4, UR5 ;  /* 0x0000000500047c82 */ /* 0x000fe20008000000 */
[----:B------:R-:W-:Y:S01]  /*5f50*/  UMOV UR6, UR11 ;  /* 0x0000000b00067c82 */ /* 0x000fe20008000000 */
[----:B-1----:R-:W-:Y:S03]  /*5f60*/  USHF.R.U32.HI UR8, URZ, UR9, UR4 ;  /* 0x00000009ff087299 */ /* 0x002fe60008011604 */
[----:B------:R-:W-:Y:S02]  /*5f70*/  UMOV UR4, UR7 ;  /* 0x0000000700047c82 */ /* 0x000fe40008000000 */
[----:B------:R-:W-:Y:S02]  /*5f80*/  USHF.R.U32.HI UR5, URZ, UR57, UR4 ;  /* 0x00000039ff057299 */ /* 0x000fe40008011604 */
[----:B------:R-:W-:Y:S02]  /*5f90*/  USEL UR4, UR60, UR8, !UP0 ;  /* 0x000000083c047287 */ /* 0x000fe4000c000000 */
[----:B------:R-:W-:Y:S02]  /*5fa0*/  USHF.R.U32.HI UR8, URZ, UR9, UR6 ;  /* 0x00000009ff087299 */ /* 0x000fe40008011606 */
[----:B------:R-:W-:Y:S02]  /*5fb0*/  UIMAD.WIDE.U32 UR6, UR4, UR46, URZ ;  /* 0x0000002e040672a5 */ /* 0x000fe4000f8e00ff */
[----:B------:R-:W-:Y:S02]  /*5fc0*/  USEL UR9, UR61, UR5, !UP1 ;  /* 0x000000053d097287 */ /* 0x000fe4000c800000 */
[----:B------:R-:W-:Y:S02]  /*5fd0*/  USEL UR8, UR36, UR8, !UP0 ;  /* 0x0000000824087287 */ /* 0x000fe4000c000000 */
[----:B------:R-:W-:Y:S01]  /*5fe0*/  UIMAD.WIDE.U32 UR10, UR9, UR46, URZ ;  /* 0x0000002e090a72a5 */ /* 0x000fe2000f8e00ff */
[----:B------:R-:W-:Y:S01]  /*5ff0*/  UMOV UR6, UR7 ;  /* 0x0000000700067c82 */ /* 0x000fe20008000000 */
[----:B------:R-:W-:Y:S01]  /*6000*/  UMOV UR5, UR13 ;  /* 0x0000000d00057c82 */ /* 0x000fe20008000000 */
[----:B------:R-:W-:Y:S02]  /*6010*/  @UP2 USHF.R.U32.HI UR4, URZ, UR47, UR6 ;  /* 0x0000002fff042299 */ /* 0x000fe40008011606 */
[----:B------:R-:W-:Y:S02]  /*6020*/  USHF.R.U32.HI UR5, URZ, UR57, UR5 ;  /* 0x00000039ff057299 */ /* 0x000fe40008011605 */
[----:B------:R-:W-:Y:S02]  /*6030*/  UIMAD UR4, UR39, UR4, URZ ;  /* 0x00000004270472a4 */ /* 0x000fe4000f8e02ff */
[----:B------:R-:W-:Y:S02]  /*6040*/  USEL UR5, UR37, UR5, !UP1 ;  /* 0x0000000525057287 */ /* 0x000fe4000c800000 */
[----:B------:R-:W-:Y:S01]  /*6050*/  UISETP.GE.AND UP0, UPT, UR8, UR4, UPT ;  /* 0x000000040800728c */ /* 0x000fe2000bf06270 */
[----:B------:R-:W-:Y:S01]  /*6060*/  UMOV UR6, UR11 ;  /* 0x0000000b00067c82 */ /* 0x000fe20008000000 */
[----:B------:R-:W-:Y:S02]  /*6070*/  UIMAD.WIDE.U32 UR10, UR8, UR46, URZ ;  /* 0x0000002e080a72a5 */ /* 0x000fe4000f8e00ff */
[----:B------:R-:W-:Y:S04]  /*6080*/  @UP2 USHF.R.U32.HI UR9, URZ, UR47, UR6 ;  /* 0x0000002fff092299 */ /* 0x000fe80008011606 */
[----:B------:R-:W-:Y:S01]  /*6090*/  UIMAD UR6, UR39, UR9, URZ ;  /* 0x00000009270672a4 */ /* 0x000fe2000f8e02ff */
[----:B------:R-:W-:Y:S03]  /*60a0*/  UMOV UR4, UR11 ;  /* 0x0000000b00047c82 */ /* 0x000fe60008000000 */
[----:B------:R-:W-:Y:S02]  /*60b0*/  UISETP.GE.OR UP0, UPT, UR5, UR6, UP0 ;  /* 0x000000060500728c */ /* 0x000fe40008706670 */
[----:B------:R-:W-:Y:S02]  /*60c0*/  USHF.R.U32.HI UR4, URZ, UR47, UR4 ;  /* 0x0000002fff047299 */ /* 0x000fe40008011604 */
[----:B------:R-:W-:Y:S02]  /*60d0*/  UIMAD.WIDE.U32 UR6, UR5, UR46, URZ ;  /* 0x0000002e050672a5 */ /* 0x000fe4000f8e00ff */
[----:B------:R-:W-:Y:S02]  /*60e0*/  USEL UR11, UR8, UR4, !UP2 ;  /* 0x00000004080b7287 */ /* 0x000fe4000d000000 */
[----:B------:R-:W-:Y:S02]  /*60f0*/  UIADD3 UR6, UPT, UPT, -UR5, URZ, URZ ;  /* 0x000000ff05067290 */ /* 0x000fe4000fffe1ff */
[----:B------:R-:W-:Y:S02]  /*6100*/  UIADD3 UR10, UPT, UPT, -UR11, URZ, URZ ;  /* 0x000000ff0b0a7290 */ /* 0x000fe4000fffe1ff */
[----:B------:R-:W-:Y:S02]  /*6110*/  UIMAD UR6, UR45, UR6, UR37 ;  /* 0x000000062d0672a4 */ /* 0x000fe4000f8e0225 */
[----:B------:R-:W-:Y:S01]  /*6120*/  UIMAD UR10, UR39, UR10, UR8 ;  /* 0x0000000a270a72a4 */ /* 0x000fe2000f8e0208 */
[----:B------:R-:W-:Y:S01]  /*6130*/  @!UP0 UMOV UR4, UR7 ;  /* 0x0000000700048c82 */ /* 0x000fe20008000000 */
[----:B------:R-:W-:Y:S02]  /*6140*/  UIADD3 UR7, UPT, UPT, -UR8, URZ, URZ ;  /* 0x000000ff08077290 */ /* 0x000fe4000fffe1ff */
[----:B------:R-:W-:Y:S04]  /*6150*/  @!UP0 USHF.R.U32.HI UR4, URZ, UR47, UR4 ;  /* 0x0000002fff048299 */ /* 0x000fe80008011604 */
[----:B------:R-:W-:Y:S04]  /*6160*/  @!UP0 USEL UR4, UR5, UR4, !UP2 ;  /* 0x0000000405048287 */ /* 0x000fe8000d000000 */
[----:B------:R-:W-:Y:S02]  /*6170*/  @!UP0 UIMAD UR9, UR9, UR10, UR4 ;  /* 0x0000000a090982a4 */ /* 0x000fe4000f8e0204 */
[----:B------:R-:W-:Y:S02]  /*6180*/  @!UP0 UIADD3 UR10, UPT, UPT, UR11, -UR4, URZ ;  /* 0x800000040b0a8290 */ /* 0x000fe4000fffe0ff */
[----:B------:R-:W-:Y:S02]  /*6190*/  UIMAD UR4, UR58, UR7, UR36 ;  /* 0x000000073a0472a4 */ /* 0x000fe4000f8e0224 */
[----:B------:R-:W-:Y:S03]  /*61a0*/  @!UP0 UIMAD UR8, UR10, UR39, UR5 ;  /* 0x000000270a0882a4 */ /* 0x000fe6000f8e0205 */
[----:B------:R-:W-:Y:S02]  /*61b0*/  @!UP0 UMOV UR5, UR9 ;  /* 0x0000000900058c82 */ /* 0x000fe40008000000 */
[----:B------:R-:W-:Y:S02]  /*61c0*/  UIMAD UR37, UR5, UR45, UR6 ;  /* 0x0000002d052572a4 */ /* 0x000fe4000f8e0206 */
[----:B------:R-:W-:Y:S11]  /*61d0*/  UIMAD UR36, UR8, UR58, UR4 ;  /* 0x0000003a082472a4 */ /* 0x000ff6000f8e0204 */
[----:B------:R-:W-:Y:S01]  /*61e0*/  @!UPT UIADD3 URZ, UPT, UPT, URZ, URZ, URZ ;  /* 0x000000fffffff290 */ /* 0x000fe2000fffe0ff */
.L_x_82:
[----:B------:R-:W-:Y:S01]  /*61f0*/  UISETP.NE.AND UP4, UPT, UR63, URZ, UPT ;  /* 0x000000ff3f00728c */ /* 0x000fe2000bf85270 */
[----:B------:R-:W-:Y:S01]  /*6200*/  R2UR UR6, R3 ;  /* 0x00000000030672ca */ /* 0x000fe200000e0000 */
[----:B------:R-:W-:Y:S01]  /*6210*/  UIADD3 UR11, UPT, UPT, UR48, 0x400, URZ ;  /* 0x00000400300b7890 */ /* 0x000fe2000fffe0ff */
[----:B------:R-:W-:Y:S01]  /*6220*/  IABS R0, R0 ;  /* 0x0000000000007213 */ /* 0x000fe20000000000 */
[----:B------:R-:W-:Y:S01]  /*6230*/  USHF.L.U32 UR42, UR28, 0x6, URZ ;  /* 0x000000061c2a7899 */ /* 0x000fe200080006ff */
[----:B------:R-:W-:Y:S03]  /*6240*/  @P0 SHF.R.U32.HI R72, RZ, 0x10, R5 ;  /* 0x00000010ff480819 */ /* 0x000fe60000011605 */
[----:B------:R-:W-:Y:S05]  /*6250*/  IMAD.MOV R0, RZ, RZ, -R0 ;  /* 0x000000ffff007224 */ /* 0x000fea00078e0a00 */
[----:B------:R-:W-:Y:S01]  /*6260*/  R2UR UR9, R0 ;  /* 0x00000000000972ca */ /* 0x000fe200000e0000 */
[----:B------:R-:W1:Y:S10]  /*6270*/  I2F.RP R9, UR6 ;  /* 0x0000000600097d06 */ /* 0x000e740008209400 */
[----:B-1----:R-:W1:Y:S02]  /*6280*/  MUFU.RCP R3, R9 ;  /* 0x0000000900037308 */ /* 0x002e640000001000 */
[----:B-1----:R-:W-:Y:S08]  /*6290*/  VIADD R8, R3, 0xffffffe ;  /* 0x0ffffffe03087836 */ /* 0x002ff00000000000 */
[----:B------:R-:W1:Y:S02]  /*62a0*/  F2I.FTZ.U32.TRUNC.NTZ R3, R8 ;  /* 0x0000000800037305 */ /* 0x000e64000021f000 */
[----:B-1----:R-:W-:Y:S01]  /*62b0*/  R2UR UR5, R3 ;  /* 0x00000000030572ca */ /* 0x002fe200000e0000 */
[----:B------:R-:W-:Y:S05]  /*62c0*/  IMAD.U32 R3, RZ, RZ, UR23 ;  /* 0x00000017ff037e24 */ /* 0x000fea000f8e00ff */
[----:B------:R-:W-:Y:S04]  /*62d0*/  IABS R3, R3 ;  /* 0x0000000300037213 */ /* 0x000fe80000000000 */
[----:B------:R-:W-:Y:S01]  /*62e0*/  R2UR UR8, R3 ;  /* 0x00000000030872ca */ /* 0x000fe200000e0000 */
[----:B------:R-:W-:Y:S02]  /*62f0*/  IMAD.U32 R3, RZ, RZ, UR63 ;  /* 0x0000003fff037e24 */ /* 0x000fe4000f8e00ff */
[----:B------:R-:W-:Y:S03]  /*6300*/  UIADD3 UR4, UPT, UPT, URZ, -UR5, URZ ;  /* 0x80000005ff047290 */ /* 0x000fe6000fffe0ff */
[----:B------:R-:W-:Y:S01]  /*6310*/  IABS R9, R3 ;  /* 0x0000000300097213 */ /* 0x000fe20000000000 */
[----:B------:R-:W-:Y:S03]  /*6320*/  UIMAD UR7, UR4, UR6, URZ ;  /* 0x00000006040772a4 */ /* 0x000fe6000f8e02ff */
[----:B------:R-:W-:Y:S01]  /*6330*/  UMOV UR4, URZ ;  /* 0x000000ff00047c82 */ /* 0x000fe20008000000 */
[----:B------:R-:W1:Y:S01]  /*6340*/  I2F.RP R0, R9 ;  /* 0x0000000900007306 */ /* 0x000e620000209400 */
[----:B------:R-:W-:Y:S07]  /*6350*/  UIMAD.WIDE.U32 UR4, UR5, UR7, UR4 ;  /* 0x00000007050472a5 */ /* 0x000fee000f8e0004 */
[----:B------:R-:W-:Y:S02]  /*6360*/  UMOV UR4, UR5 ;  /* 0x0000000500047c82 */ /* 0x000fe40008000000 */
[----:B------:R-:W-:Y:S01]  /*6370*/  UIMAD.WIDE.U32 UR4, UR4, UR8, URZ ;  /* 0x00000008040472a5 */ /* 0x000fe2000f8e00ff */
[----:B-1----:R-:W1:Y:S06]  /*6380*/  MUFU.RCP R0, R0 ;  /* 0x0000000000007308 */ /* 0x002e6c0000001000 */
[----:B------:R-:W-:Y:S02]  /*6390*/  UMOV UR43, UR5 ;  /* 0x00000005002b7c82 */ /* 0x000fe40008000000 */
[----:B------:R-:W-:Y:S04]  /*63a0*/  UIMAD UR4, UR43, UR9, UR8 ;  /* 0x000000092b0472a4 */ /* 0x000fe8000f8e0208 */
[----:B------:R-:W-:Y:S01]  /*63b0*/  UISETP.GT.U32.AND UP0, UPT, UR6, UR4, UPT ;  /* 0x000000040600728c */ /* 0x000fe2000bf04070 */
[----:B-1----:R-:W-:Y:S10]  /*63c0*/  IADD3 R10, PT, PT, R0, 0xffffffe, RZ ;  /* 0x0ffffffe000a7810 */ /* 0x002ff40007ffe0ff */
[----:B------:R-:W-:Y:S02]  /*63d0*/  @!UP0 UIADD3 UR4, UPT, UPT, UR4, -UR6, URZ ;  /* 0x8000000604048290 */ /* 0x000fe4000fffe0ff */
[----:B------:R-:W-:Y:S01]  /*63e0*/  @!UP0 UIADD3 UR43, UPT, UPT, UR43, 0x1, URZ ;  /* 0x000000012b2b8890 */ /* 0x000fe2000fffe0ff */
[----:B------:R1:W2:Y:S01]  /*63f0*/  F2I.FTZ.U32.TRUNC.NTZ R11, R10 ;  /* 0x0000000a000b7305 */ /* 0x0002a2000021f000 */
[----:B------:R-:W-:Y:S02]  /*6400*/  UISETP.GE.U32.AND UP2, UPT, UR4, UR6, UPT ;  /* 0x000000060400728c */ /* 0x000fe4000bf46070 */
[----:B------:R-:W-:Y:S02]  /*6410*/  ULOP3.LUT UR4, UR23, UR53, URZ, 0x3c, !UPT ;  /* 0x0000003517047292 */ /* 0x000fe4000f8e3cff */
[----:B------:R-:W-:Y:S02]  /*6420*/  UISETP.NE.AND UP0, UPT, UR53, URZ, UPT ;  /* 0x000000ff3500728c */ /* 0x000fe4000bf05270 */
[----:B------:R-:W-:Y:S05]  /*6430*/  UISETP.GE.AND UP1, UPT, UR4, URZ, UPT ;  /* 0x000000ff0400728c */ /* 0x000fea000bf26270 */
[----:B------:R-:W-:Y:S01]  /*6440*/  @UP2 UIADD3 UR43, UPT, UPT, UR43, 0x1, URZ ;  /* 0x000000012b2b2890 */ /* 0x000fe2000fffe0ff */
[----:B-1----:R-:W-:Y:S02]  /*6450*/  HFMA2 R10, -RZ, RZ, 0, 0 ;  /* 0x00000000ff0a7431 */ /* 0x002fe400000001ff */
[--C-:B--2---:R-:W-:Y:S03]  /*6460*/  IMAD.MOV R8, RZ, RZ, -R11.reuse ;  /* 0x000000ffff087224 */ /* 0x104fe600078e0a0b */
[----:B------:R-:W-:Y:S02]  /*6470*/  @!UP1 UIADD3 UR43, UPT, UPT, -UR43, URZ, URZ ;  /* 0x000000ff2b2b9290 */ /* 0x000fe4000fffe1ff */
[----:B------:R-:W-:Y:S01]  /*6480*/  @!UP0 ULOP3.LUT UR43, URZ, UR53, URZ, 0x33, !UPT ;  /* 0x00000035ff2b8292 */ /* 0x000fe2000f8e33ff */
[----:B------:R-:W-:Y:S01]  /*6490*/  IMAD R3, R8, R9, RZ ;  /* 0x0000000908037224 */ /* 0x000fe200078e02ff */
[----:B------:R-:W-:Y:S02]  /*64a0*/  UISETP.NE.AND UP0, UPT, UR38, 0x1, UPT ;  /* 0x000000012600788c */ /* 0x000fe4000bf05270 */
[----:B------:R-:W-:Y:S01]  /*64b0*/  ULOP3.LUT UR4, UR43, UR63, URZ, 0x3c, !UPT ;  /* 0x0000003f2b047292 */ /* 0x000fe2000f8e3cff */
[----:B------:R-:W-:Y:S03]  /*64c0*/  IMAD.HI.U32 R11, R11, R3, R10 ;  /* 0x000000030b0b7227 */ /* 0x000fe600078e000a */
[----:B------:R-:W-:Y:S01]  /*64d0*/  UISETP.GE.AND UP3, UPT, UR4, URZ, UPT ;  /* 0x000000ff0400728c */ /* 0x000fe2000bf66270 */
[----:B------:R-:W-:Y:S04]  /*64e0*/  IMAD.U32 R0, RZ, RZ, UR43 ;  /* 0x0000002bff007e24 */ /* 0x000fe8000f8e00ff */
[----:B------:R-:W1:Y:S01]  /*64f0*/  @!UP0 LDCU.128 UR12, c[0x0][0xb10] ;  /* 0x00016200ff0c87ac */ /* 0x000e620008000c00 */
[----:B------:R-:W-:Y:S05]  /*6500*/  IABS R0, R0 ;  /* 0x0000000000007213 */ /* 0x000fea0000000000 */
[----:B------:R-:W-:Y:S01]  /*6510*/  IMAD.HI.U32 R11, R11, R0, RZ ;  /* 0x000000000b0b7227 */ /* 0x000fe200078e00ff */
[----:B------:R-:W2:Y:S03]  /*6520*/  @!UP0 LDCU UR5, c[0x0][0xb0c] ;  /* 0x00016180ff0587ac */ /* 0x000ea60008000800 */
[----:B------:R-:W-:Y:S01]  /*6530*/  IMAD.MOV R3, RZ, RZ, -R11 ;  /* 0x000000ffff037224 */ /* 0x000fe200078e0a0b */
[----:B------:R-:W3:Y:S03]  /*6540*/  @!UP0 LDCU UR10, c[0x0][0xb20] ;  /* 0x00016400ff0a87ac */ /* 0x000ee60008000800 */
[C---:B------:R-:W-:Y:S01]  /*6550*/  IMAD R0, R9.reuse, R3, R0 ;  /* 0x0000000309007224 */ /* 0x040fe200078e0200 */
[----:B-1----:R-:W-:Y:S04]  /*6560*/  UIMAD.WIDE.U32 UR6, UR37, UR12, URZ ;  /* 0x0000000c250672a5 */ /* 0x002fe8000f8e00ff */
[----:B------:R-:W-:Y:S01]  /*6570*/  ISETP.GT.U32.AND P1, PT, R9, R0, PT ;  /* 0x000000000900720c */ /* 0x000fe20003f24070 */
[----:B------:R-:W-:Y:S02]  /*6580*/  UIMAD.WIDE.U32 UR8, UR36, UR15, URZ ;  /* 0x0000000f240872a5 */ /* 0x000fe4000f8e00ff */
[----:B------:R-:W-:Y:S01]  /*6590*/  @!UP0 UISETP.NE.AND UP1, UPT, UR14, 0x1, UPT ;  /* 0x000000010e00888c */ /* 0x000fe2000bf25270 */
[----:B------:R-:W-:Y:S01]  /*65a0*/  @!UP0 UMOV UR6, UR7 ;  /* 0x0000000700068c82 */ /* 0x000fe20008000000 */
[----:B--2---:R-:W-:Y:S02]  /*65b0*/  @!UP0 UISETP.NE.AND UP2, UPT, UR5, 0x1, UPT ;  /* 0x000000010500888c */ /* 0x004fe4000bf45270 */
[----:B------:R-:W-:Y:S01]  /*65c0*/  @!UP0 USHF.R.U32.HI UR6, URZ, UR13, UR6 ;  /* 0x0000000dff068299 */ /* 0x000fe20008011606 */
[----:B------:R-:W-:Y:S02]  /*65d0*/  @!UP0 UMOV UR4, UR9 ;  /* 0x0000000900048c82 */ /* 0x000fe40008000000 */
[----:B---3--:R-:W-:Y:S03]  /*65e0*/  @!UP0 USHF.R.U32.HI UR4, URZ, UR10, UR4 ;  /* 0x0000000aff048299 */ /* 0x008fe60008011604 */
[----:B------:R-:W-:Y:S01]  /*65f0*/  @!P1 IMAD.IADD R0, R0, 0x1, -R9 ;  /* 0x0000000100009824 */ /* 0x000fe200078e0a09 */
[----:B------:R-:W-:Y:S01]  /*6600*/  @!UP0 USEL UR7, UR37, UR6, !UP2 ;  /* 0x0000000625078287 */ /* 0x000fe2000d000000 */
[----:B------:R-:W-:Y:S01]  /*6610*/  @!P1 IADD3 R11, PT, PT, R11, 0x1, RZ ;  /* 0x000000010b0b9810 */ /* 0x000fe20007ffe0ff */
[----:B------:R-:W-:Y:S02]  /*6620*/  @!UP0 USEL UR6, UR36, UR4, !UP1 ;  /* 0x0000000424068287 */ /* 0x000fe4000c800000 */
[----:B------:R-:W-:Y:S02]  /*6630*/  ISETP.GE.U32.AND P2, PT, R0, R9, PT ;  /* 0x000000090000720c */ /* 0x000fe40003f46070 */
[----:B------:R-:W-:Y:S02]  /*6640*/  @!UP0 UIADD3 UR4, UPT, UPT, -UR7, UR6, URZ ;  /* 0x0000000607048290 */ /* 0x000fe4000fffe1ff */
[----:B------:R-:W-:Y:S02]  /*6650*/  @!UP0 UIADD3 UR6, UPT, UPT, UR7, -UR6, URZ ;  /* 0x8000000607068290 */ /* 0x000fe4000fffe0ff */
[----:B------:R-:W-:Y:S02]  /*6660*/  @!UP0 UIMAD UR37, UR4, UR5, UR37 ;  /* 0x00000005042582a4 */ /* 0x000fe4000f8e0225 */
[----:B------:R-:W-:Y:S02]  /*6670*/  @!UP0 UIMAD UR36, UR6, UR14, UR36 ;  /* 0x0000000e062482a4 */ /* 0x000fe4000f8e0224 */
[----:B------:R-:W-:Y:S02]  /*6680*/  ULOP3.LUT UP0, URZ, UR11, 0x3f0, URZ, 0xc0, !UPT ;  /* 0x000003f00bff7892 */ /* 0x000fe4000f80c0ff */
[----:B------:R-:W-:Y:S01]  /*6690*/  UIADD3 UR4, UPT, UPT, -UR43, URZ, URZ ;  /* 0x000000ff2b047290 */ /* 0x000fe2000fffe1ff */
[----:B------:R-:W-:Y:S03]  /*66a0*/  @P2 VIADD R11, R11, 0x1 ;  /* 0x000000010b0b2836 */ /* 0x000fe60000000000 */
[----:B------:R-:W-:Y:S02]  /*66b0*/  UIMAD UR5, UR53, UR4, UR23 ;  /* 0x00000004350572a4 */ /* 0x000fe4000f8e0217 */
[----:B------:R-:W-:Y:S02]  /*66c0*/  R2UR UR44, R11 ;  /* 0x000000000b2c72ca */ /* 0x000fe400000e0000 */
[----:B------:R-:W-:Y:S11]  /*66d0*/  USHF.L.U32 UR52, UR5, 0x6, URZ ;  /* 0x0000000605347899 */ /* 0x000ff600080006ff */
[----:B------:R-:W-:Y:S02]  /*66e0*/  @!UP3 UIADD3 UR44, UPT, UPT, -UR44, URZ, URZ ;  /* 0x000000ff2c2cb290 */ /* 0x000fe4000fffe1ff */
[----:B------:R-:W-:Y:S04]  /*66f0*/  @!UP4 ULOP3.LUT UR44, URZ, UR63, URZ, 0x33, !UPT ;  /* 0x0000003fff2cc292 */ /* 0x000fe8000f8e33ff */
[----:B------:R-:W-:Y:S04]  /*6700*/  UIADD3 UR4, UPT, UPT, -UR44, URZ, URZ ;  /* 0x000000ff2c047290 */ /* 0x000fe8000fffe1ff */
[----:B------:R-:W-:Y:S01]  /*6710*/  UIMAD UR43, UR63, UR4, UR43 ;  /* 0x000000043f2b72a4 */ /* 0x000fe2000f8e022b */
[----:B------:R-:W-:Y:S11]  /*6720*/  BRA.U !UP0, `(.L_x_83) ;  /* 0x00000001087c7547 */ /* 0x000ff6000b800000 */
[----:B------:R-:W1:Y:S01]  /*6730*/  LDCU.64 UR8, c[0x4][0x80] ;  /* 0x01001000ff0877ac */ /* 0x000e620008000a00 */
[----:B------:R-:W-:Y:S01]  /*6740*/  MOV R16, 0x0 ;  /* 0x0000000000107802 */ /* 0x000fe20000000f00 */
[----:B------:R-:W-:Y:S01]  /*6750*/  IMAD.MOV.U32 R8, RZ, RZ, 0x70 ;  /* 0x00000070ff087424 */ /* 0x000fe200078e00ff */
[----:B------:R-:W-:Y:S01]  /*6760*/  MOV R12, 0x1 ;  /* 0x00000001000c7802 */ /* 0x000fe20000000f00 */
[----:B------:R-:W-:Y:S01]  /*6770*/  IMAD.MOV.U32 R13, RZ, RZ, RZ ;  /* 0x000000ffff0d7224 */ /* 0x000fe200078e00ff */
[----:B------:R2:W3:Y:S01]  /*6780*/  LDC.64 R14, c[0x4][R16] ;  /* 0x01000000100e7b82 */ /* 0x0004e20000000a00 */
[----:B------:R-:W4:Y:S01]  /*6790*/  LDCU.64 UR6, c[0x4][0x88] ;  /* 0x01001100ff0677ac */ /* 0x000f220008000a00 */
[----:B------:R-:W4:Y:S01]  /*67a0*/  LDCU.64 UR4, c[0x4][0x8] ;  /* 0x01000100ff0477ac */ /* 0x000f220008000a00 */
[----:B-1----:R-:W-:Y:S01]  /*67b0*/  MOV R5, UR9 ;  /* 0x0000000900057c02 */ /* 0x002fe20008000f00 */
[----:B------:R-:W-:Y:S01]  /*67c0*/  IMAD.U32 R4, RZ, RZ, UR8 ;  /* 0x00000008ff047e24 */ /* 0x000fe2000f8e00ff */
[----:B----4-:R-:W-:Y:S01]  /*67d0*/  MOV R7, UR7 ;  /* 0x0000000700077c02 */ /* 0x010fe20008000f00 */
[----:B------:R-:W-:Y:S01]  /*67e0*/  IMAD.U32 R6, RZ, RZ, UR6 ;  /* 0x00000006ff067e24 */ /* 0x000fe2000f8e00ff */
[----:B------:R-:W-:Y:S01]  /*67f0*/  MOV R11, UR5 ;  /* 0x00000005000b7c02 */ /* 0x000fe20008000f00 */
[----:B------:R-:W-:Y:S02]  /*6800*/  IMAD.U32 R10, RZ, RZ, UR4 ;  /* 0x00000004ff0a7e24 */ /* 0x000fe4000f8e00ff */
[----:B------:R-:W-:Y:S07]  /*6810*/  LEPC R20, `(.L_x_84) ;  /* 0x000000001014794e */ /* 0x000fee0000000000 */
[----:B--23-5:R-:W-:Y:S05]  /*6820*/  CALL.ABS.NOINC R14 ;  /* 0x000000000e007343 */ /* 0x02cfea0003c00000 */
.L_x_84:
[----:B------:R-:W1:Y:S01]  /*6830*/  LDCU.64 UR8, c[0x4][0x80] ;  /* 0x01001000ff0877ac */ /* 0x000e620008000a00 */
[----:B------:R2:W3:Y:S01]  /*6840*/  LDC.64 R14, c[0x4][R16] ;  /* 0x01000000100e7b82 */ /* 0x0004e20000000a00 */
[----:B------:R-:W-:Y:S02]  /*6850*/  HFMA2 R12, -RZ, RZ, 0, 5.9604644775390625e-08 ;  /* 0x00000001ff0c7431 */ /* 0x000fe400000001ff */
[----:B------:R-:W-:Y:S02]  /*6860*/  IMAD.MOV.U32 R8, RZ, RZ, 0x70 ;  /* 0x00000070ff087424 */ /* 0x000fe400078e00ff */
[----:B------:R-:W-:Y:S01]  /*6870*/  IMAD.MOV.U32 R13, RZ, RZ, RZ ;  /* 0x000000ffff0d7224 */ /* 0x000fe200078e00ff */
[----:B------:R-:W4:Y:S01]  /*6880*/  LDCU.64 UR6, c[0x4][0x88] ;  /* 0x01001100ff0677ac */ /* 0x000f220008000a00 */
[----:B------:R-:W5:Y:S01]  /*6890*/  LDCU.64 UR4, c[0x4][0x8] ;  /* 0x01000100ff0477ac */ /* 0x000f620008000a00 */
[----:B-1----:R-:W-:Y:S02]  /*68a0*/  MOV R4, UR8 ;  /* 0x0000000800047c02 */ /* 0x002fe40008000f00 */
[----:B------:R-:W-:Y:S02]  /*68b0*/  MOV R5, UR9 ;  /* 0x0000000900057c02 */ /* 0x000fe40008000f00 */
[----:B----4-:R-:W-:Y:S01]  /*68c0*/  MOV R7, UR7 ;  /* 0x0000000700077c02 */ /* 0x010fe20008000f00 */
[----:B------:R-:W-:Y:S01]  /*68d0*/  IMAD.U32 R6, RZ, RZ, UR6 ;  /* 0x00000006ff067e24 */ /* 0x000fe2000f8e00ff */
[----:B-----5:R-:W-:Y:S01]  /*68e0*/  MOV R11, UR5 ;  /* 0x00000005000b7c02 */ /* 0x020fe20008000f00 */
[----:B--2---:R-:W-:Y:S02]  /*68f0*/  IMAD.U32 R10, RZ, RZ, UR4 ;  /* 0x00000004ff0a7e24 */ /* 0x004fe4000f8e00ff */
[----:B------:R-:W-:Y:S07]  /*6900*/  LEPC R20, `(.L_x_83) ;  /* 0x000000001014794e */ /* 0x000fee0000000000 */
[----:B---3--:R-:W-:Y:S05]  /*6910*/  CALL.ABS.NOINC R14 ;  /* 0x000000000e007343 */ /* 0x008fea0003c00000 */
.L_x_83:
[----:B------:R-:W-:Y:S02]  /*6920*/  R2UR UR7, R66 ;  /* 0x00000000420772ca */ /* 0x000fe400000e0000 */
[----:B------:R-:W-:Y:S02]  /*6930*/  R2UR UR6, R70 ;  /* 0x00000000460672ca */ /* 0x000fe400000e0000 */
[----:B------:R-:W-:Y:S02]  /*6940*/  ISETP.NE.U32.AND P3, PT, R54, RZ, PT ;  /* 0x000000ff3600720c */ /* 0x000fe40003f65070 */
[----:B------:R-:W-:Y:S02]  /*6950*/  R2UR UR5, R65 ;  /* 0x00000000410572ca */ /* 0x000fe400000e0000 */
[----:B------:R-:W-:Y:S02]  /*6960*/  R2UR UR4, R69 ;  /* 0x00000000450472ca */ /* 0x000fe400000e0000 */
[----:B------:R-:W-:Y:S02]  /*6970*/  ISETP.NE.AND.EX P3, PT, R55, RZ, PT, P3 ;  /* 0x000000ff3700720c */ /* 0x000fe40003f65330 */
[----:B------:R-:W-:Y:S02]  /*6980*/  ISETP.NE.AND P6, PT, R71, RZ, PT ;  /* 0x000000ff4700720c */ /* 0x000fe40003fc5270 */
[----:B------:R-:W-:Y:S01]  /*6990*/  ISETP.NE.U32.AND P1, PT, RZ, UR7, PT ;  /* 0x00000007ff007c0c */ /* 0x000fe2000bf25070 */
[----:B------:R-:W-:Y:S01]  /*69a0*/  UISETP.NE.U32.AND UP0, UPT, UR6, URZ, UPT ;  /* 0x000000ff0600728c */ /* 0x000fe2000bf05070 */
[----:B------:R-:W-:Y:S03]  /*69b0*/  PLOP3.LUT P0, PT, PT, PT, PT, 0x8, 0x80 ;  /* 0x000000000080781c */ /* 0x000fe60003f0e170 */
[----:B------:R-:W-:Y:S02]  /*69c0*/  ISETP.NE.AND.EX P1, PT, RZ, UR5, PT, P1 ;  /* 0x00000005ff007c0c */ /* 0x000fe4000bf25310 */
[----:B------:R-:W-:Y:S04]  /*69d0*/  UISETP.NE.AND.EX UP0, UPT, UR4, URZ, UPT, UP0 ;  /* 0x000000ff0400728c */ /* 0x000fe8000bf05300 */
[----:B------:R-:W-:Y:S01]  /*69e0*/  @P6 PLOP3.LUT P0, PT, P3, PT, PT, 0x80, 0x8 ;  /* 0x000000000008681c */ /* 0x000fe20001f0f070 */
[----:B------:R-:W-:Y:S01]  /*69f0*/  @!UPT UIADD3 URZ, UPT, UPT, URZ, URZ, URZ ;  /* 0x000000fffffff290 */ /* 0x000fe2000fffe0ff */
[----:B------:R-:W-:Y:S11]  /*6a00*/  @!P3 BRA `(.L_x_85) ;  /* 0x000000000030b947 */ /* 0x000ff60003800000 */
[----:B------:R-:W-:Y:S01]  /*6a10*/  ISETP.NE.U32.AND P2, PT, R52, RZ, PT ;  /* 0x000000ff3400720c */ /* 0x000fe20003f45070 */
[----:B------:R-:W1:Y:S01]  /*6a20*/  LDCU.64 UR4, c[0x0][0x358] ;  /* 0x00006b00ff0477ac */ /* 0x000e620008000a00 */
[----:B------:R-:W-:Y:S02]  /*6a30*/  IMAD.MOV.U32 R63, RZ, RZ, 0x1 ;  /* 0x00000001ff3f7424 */ /* 0x000fe400078e00ff */
[----:B------:R-:W-:Y:S11]  /*6a40*/  ISETP.NE.AND.EX P2, PT, R53, RZ, PT, P2 ;  /* 0x000000ff3500720c */ /* 0x000ff60003f45320 */
[----:B------:R-:W-:Y:S02]  /*6a50*/  @!UPT UIADD3 URZ, UPT, UPT, URZ, URZ, URZ ;  /* 0x000000fffffff290 */ /* 0x000fe4000fffe0ff */
[----:B------:R-:W2:Y:S01]  /*6a60*/  @P2 LDC.64 R4, c[0x0][0x888] ;  /* 0x00022200ff042b82 */ /* 0x000ea20000000a00 */
[----:B------:R-:W-:Y:S04]  /*6a70*/  @P2 IMAD R0, R17, R54, RZ ;  /* 0x0000003611002224 */ /* 0x000fe800078e02ff */
[----:B--2---:R-:W-:Y:S04]  /*6a80*/  @P2 IMAD.WIDE R4, R0, 0x4, R4 ;  /* 0x0000000400042825 */ /* 0x004fe800078e0204 */
[----:B------:R-:W-:Y:S01]  /*6a90*/  HFMA2 R0, -RZ, RZ, 0, 5.9604644775390625e-08 ;  /* 0x00000001ff007431 */ /* 0x000fe200000001ff */
[----:B-1---5:R1:W5:Y:S04]  /*6aa0*/  @P2 LDG.E R27, desc[UR4][R4.64] ;  /* 0x00000004041b2981 */ /* 0x022368000c1e1900 */
[----:B------:R-:W-:Y:S01]  /*6ab0*/  @!P2 PRMT R63, R0, 0x7610, R63 ;  /* 0x00007610003fa816 */ /* 0x000fe2000000003f */
[----:B-1----:R-:W2:Y:S06]  /*6ac0*/  @!P2 LDC R27, c[0x0][0x880] ;  /* 0x00022000ff1bab82 */ /* 0x002eac0000000800 */
.L_x_85:
[----:B------:R-:W-:Y:S05]  /*6ad0*/  BRA.U !UP0, `(.L_x_86) ;  /* 0x0000000108307547 */ /* 0x000fea000b800000 */
[----:B------:R-:W-:Y:S02]  /*6ae0*/  R2UR UR5, R68 ;  /* 0x00000000440572ca */ /* 0x000fe400000e0000 */
[----:B------:R-:W-:Y:S02]  /*6af0*/  R2UR UR4, R67 ;  /* 0x00000000430472ca */ /* 0x000fe400000e0000 */
[----:B------:R-:W-:Y:S09]  /*6b00*/  R2UR UR6, R70 ;  /* 0x00000000460672ca */ /* 0x000ff200000e0000 */
[----:B------:R-:W-:Y:S04]  /*6b10*/  ISETP.NE.U32.AND P2, PT, RZ, UR5, PT ;  /* 0x00000005ff007c0c */ /* 0x000fe8000bf45070 */
[----:B------:R-:W-:Y:S01]  /*6b20*/  ISETP.NE.AND.EX P2, PT, RZ, UR4, PT, P2 ;  /* 0x00000004ff007c0c */ /* 0x000fe2000bf45320 */
[----:B------:R-:W1:Y:S11]  /*6b30*/  LDCU.64 UR4, c[0x0][0x358] ;  /* 0x00006b00ff0477ac */ /* 0x000e760008000a00 */
[----:B------:R-:W-:Y:S01]  /*6b40*/  @!UPT UIADD3 URZ, UPT, UPT, URZ, URZ, URZ ;  /* 0x000000fffffff290 */ /* 0x000fe2000fffe0ff */
[----:B------:R-:W3:Y:S01]  /*6b50*/  @P2 LDC.64 R4, c[0x0][0x8a8] ;  /* 0x00022a00ff042b82 */ /* 0x000ee20000000a00 */
[----:B------:R-:W-:Y:S04]  /*6b60*/  @P2 IMAD R3, R17, UR6, RZ ;  /* 0x0000000611032c24 */ /* 0x000fe8000f8e02ff */
[----:B---3--:R-:W-:Y:S05]  /*6b70*/  @P2 IMAD.WIDE R4, R3, 0x4, R4 ;  /* 0x0000000403042825 */ /* 0x008fea00078e0204 */
[----:B-1---5:R1:W5:Y:S02]  /*6b80*/  @P2 LDG.E R24, desc[UR4][R4.64] ;  /* 0x0000000404182981 */ /* 0x022364000c1e1900 */
[----:B-1----:R-:W3:Y:S02]  /*6b90*/  @!P2 LDC R24, c[0x0][0x8a0] ;  /* 0x00022800ff18ab82 */ /* 0x002ee40000000800 */
.L_x_86:
[----:B--2--5:R-:W-:Y:S01]  /*6ba0*/  FSETP.NEU.AND P2, PT, R27, RZ, PT ;  /* 0x000000ff1b00720b */ /* 0x024fe20003f4d000 */
[----:B------:R-:W-:Y:S01]  /*6bb0*/  BSSY B1, `(.L_x_87) ;  /* 0x0000048000017945 */ /* 0x000fe20003800000 */
[----:B------:R-:W-:Y:S01]  /*6bc0*/  SEL R5, RZ, 0xffffffff, P1 ;  /* 0xffffffffff057807 */ /* 0x000fe20000800000 */
[----:B------:R-:W-:Y:S01]  /*6bd0*/  IMAD.MOV.U32 R35, RZ, RZ, 0x1 ;  /* 0x00000001ff237424 */ /* 0x000fe200078e00ff */
[----:B------:R-:W-:Y:S01]  /*6be0*/  @P6 LOP3.LUT P1, RZ, R63, 0xff, RZ, 0xc0, !PT ;  /* 0x000000ff3fff6812 */ /* 0x000fe2000782c0ff */
[----:B------:R-:W-:Y:S01]  /*6bf0*/  IMAD.IADD R25, R23, 0x1, R2 ;  /* 0x0000000117197824 */ /* 0x000fe200078e0202 */
[----:B------:R-:W-:Y:S01]  /*6c00*/  @P6 SEL R4, RZ, 0xffffffff, P2 ;  /* 0xffffffffff046807 */ /* 0x000fe20001000000 */
[----:B------:R-:W-:Y:S01]  /*6c10*/  IMAD.U32 R34, RZ, RZ, UR51 ;  /* 0x00000033ff227e24 */ /* 0x000fe2000f8e00ff */
[----:B------:R-:W-:Y:S02]  /*6c20*/  LOP3.LUT R32, R60, 0x1, RZ, 0x3c, !PT ;  /* 0x000000013c207812 */ /* 0x000fe400078e3cff */
[----:B------:R-:W-:Y:S02]  /*6c30*/  CS2R R38, SRZ ;  /* 0x0000000000267805 */ /* 0x000fe4000001ff00 */
[----:B------:R-:W-:Y:S02]  /*6c40*/  @P0 SEL R4, R5, R4, !P1 ;  /* 0x0000000405040207 */ /* 0x000fe40004800000 */
[----:B------:R-:W-:Y:S02]  /*6c50*/  CS2R R36, SRZ ;  /* 0x0000000000247805 */ /* 0x000fe4000001ff00 */
[----:B------:R-:W-:Y:S02]  /*6c60*/  LEA R79, R22, UR48, 0x3 ;  /* 0x00000030164f7c11 */ /* 0x000fe4000f8e18ff */
[----:B------:R-:W-:Y:S02]  /*6c70*/  CS2R R42, SRZ ;  /* 0x00000000002a7805 */ /* 0x000fe4000001ff00 */
[----:B------:R-:W-:Y:S02]  /*6c80*/  @P6 LOP3.LUT R4, R4, 0x1, RZ, 0xc0, !PT ;  /* 0x0000000104046812 */ /* 0x000fe400078ec0ff */
[----:B------:R-:W-:Y:S02]  /*6c90*/  CS2R R40, SRZ ;  /* 0x0000000000287805 */ /* 0x000fe4000001ff00 */
[----:B------:R-:W-:Y:S02]  /*6ca0*/  SHF.L.U32 R0, R59, 0x1f, RZ ;  /* 0x0000001f3b007819 */ /* 0x000fe400000006ff */
[----:B------:R-:W-:Y:S02]  /*6cb0*/  CS2R R46, SRZ ;  /* 0x00000000002e7805 */ /* 0x000fe4000001ff00 */
[----:B------:R-:W-:Y:S01]  /*6cc0*/  ISETP.NE.U32.OR P5, PT, R4, 0x1, !P6 ;  /* 0x000000010400780c */ /* 0x000fe200077a5470 */
[----:B------:R-:W-:Y:S01]  /*6cd0*/  IMAD.U32 R4, RZ, RZ, UR51 ;  /* 0x00000033ff047e24 */ /* 0x000fe2000f8e00ff */
[----:B------:R-:W-:Y:S02]  /*6ce0*/  LOP3.LUT P4, R75, R63, 0xff, RZ, 0xc0, !PT ;  /* 0x000000ff3f4b7812 */ /* 0x000fe4000788c0ff */
[----:B------:R-:W-:Y:S02]  /*6cf0*/  CS2R R44, SRZ ;  /* 0x00000000002c7805 */ /* 0x000fe4000001ff00 */
[----:B------:R-:W-:Y:S02]  /*6d00*/  P2R R76, PR, RZ, 0x20 ;  /* 0x00000020ff4c7803 */ /* 0x000fe40000000000 */
[----:B------:R-:W-:Y:S02]  /*6d10*/  CS2R R50, SRZ ;  /* 0x0000000000327805 */ /* 0x000fe4000001ff00 */
[----:B------:R-:W-:Y:S02]  /*6d20*/  LEA R3, R4, UR48, 0x3 ;  /* 0x0000003004037c11 */ /* 0x000fe4000f8e18ff */
[----:B------:R-:W-:Y:S02]  /*6d30*/  CS2R R48, SRZ ;  /* 0x0000000000307805 */ /* 0x000fe4000001ff00 */
[----:B------:R-:W-:Y:S04]  /*6d40*/  SEL R4, RZ, 0xffffffff, P2 ;  /* 0xffffffffff047807 */ /* 0x000fe80001000000 */
[----:B------:R-:W-:Y:S02]  /*6d50*/  @P3 SEL R4, R5, R4, !P4 ;  /* 0x0000000405043207 */ /* 0x000fe40006000000 */
[----:B------:R-:W-:Y:S02]  /*6d60*/  @P5 SHF.L.U32 R6, R32, 0x1f, RZ ;  /* 0x0000001f20065819 */ /* 0x000fe400000006ff */
[----:B------:R-:W-:Y:S02]  /*6d70*/  LOP3.LUT R4, R4, 0x1, RZ, 0xc0, !PT ;  /* 0x0000000104047812 */ /* 0x000fe400078ec0ff */
[----:B------:R-:W1:Y:S02]  /*6d80*/  @P5 SYNCS.PHASECHK.TRANS64.TRYWAIT P1, [R3+URZ+0xc0], R6 ;  /* 0x0000c006030055a7 */ /* 0x000e6400080211ff */
[----:B------:R-:W-:Y:S04]  /*6d90*/  ISETP.NE.U32.AND P2, PT, R4, 0x1, PT ;  /* 0x000000010400780c */ /* 0x000fe80003f45070 */
[----:B------:R-:W-:Y:S01]  /*6da0*/  P2R R80, PR, RZ, 0x4 ;  /* 0x00000004ff507803 */ /* 0x000fe20000000000 */
[----:B------:R2:W4:Y:S01]  /*6db0*/  SYNCS.PHASECHK.TRANS64.TRYWAIT P0, [R79+URZ+0x110], R0 ;  /* 0x000110004f0075a7 */ /* 0x00052200080011ff */
[----:B-1----:R-:W-:Y:S01]  /*6dc0*/  @P5 SEL R35, RZ, 0x1, !P1 ;  /* 0x00000001ff235807 */ /* 0x002fe20004800000 */
[----:B--2---:R-:W-:Y:S06]  /*6dd0*/  @!P5 BRA `(.L_x_88) ;  /* 0x000000000094d947 */ /* 0x004fec0003800000 */
[----:B------:R-:W-:Y:S01]  /*6de0*/  HFMA2 R47, -RZ, RZ, 0, 0 ;  /* 0x00000000ff2f7431 */ /* 0x000fe200000001ff */
[----:B------:R-:W-:Y:S01]  /*6df0*/  ISETP.NE.AND P1, PT, R35, RZ, PT ;  /* 0x000000ff2300720c */ /* 0x000fe20003f25270 */
[----:B------:R-:W-:Y:S01]  /*6e00*/  IMAD.U32 R2, RZ, RZ, UR51 ;  /* 0x00000033ff027e24 */ /* 0x000fe2000f8e00ff */
[----:B------:R-:W-:Y:S11]  /*6e10*/  BSSY B0, `(.L_x_89) ;  /* 0x0000005000007945 */ /* 0x000ff60003800000 */
[----:B------:R-:W-:Y:S05]  /*6e20*/  @P1 BRA `(.L_x_90) ;  /* 0x00000000000c1947 */ /* 0x000fea0003800000 */
[----:B------:R-:W-:Y:S04]  /*6e30*/  SHF.L.U32 R4, R32, 0x1f, RZ ;  /* 0x0000001f20047819 */ /* 0x000fe800000006ff */
[----:B------:R-:W1:Y:S02]  /*6e40*/  SYNCS.PHASECHK.TRANS64.TRYWAIT P1, [R3+URZ+0xc0], R4 ;  /* 0x0000c004030075a7 */ /* 0x000e6400080211ff */
[----:B-1----:R-:W-:Y:S05]  /*6e50*/  @!P1 BRA `(.L_x_91) ;  /* 0x0000002000b09947 */ /* 0x002fea0003800000 */
.L_x_90:
[----:B------:R-:W-:Y:S05]  /*6e60*/  BSYNC B0 ;  /* 0x0000000000007941 */ /* 0x000fea0003800000 */
.L_x_89:
[----:B------:R-:W-:Y:S01]  /*6e70*/  ISETP.NE.AND P1, PT, R80, RZ, PT ;  /* 0x000000ff5000720c */ /* 0x000fe20003f25270 */
[----:B------:R-:W-:Y:S01]  /*6e80*/  IMAD.MOV.U32 R46, RZ, RZ, RZ ;  /* 0x000000ffff2e7224 */ /* 0x000fe200078e00ff */
[----:B------:R-:W-:Y:S02]  /*6e90*/  CS2R R44, SRZ ;  /* 0x00000000002c7805 */ /* 0x000fe4000001ff00 */
[----:B------:R-:W-:Y:S02]  /*6ea0*/  CS2R R50, SRZ ;  /* 0x0000000000327805 */ /* 0x000fe4000001ff00 */
[----:B------:R-:W-:Y:S02]  /*6eb0*/  CS2R R48, SRZ ;  /* 0x0000000000307805 */ /* 0x000fe4000001ff00 */
[----:B------:R-:W-:Y:S02]  /*6ec0*/  CS2R R42, SRZ ;  /* 0x00000000002a7805 */ /* 0x000fe4000001ff00 */
[----:B------:R-:W-:Y:S02]  /*6ed0*/  CS2R R40, SRZ ;  /* 0x0000000000287805 */ /* 0x000fe4000001ff00 */
[----:B------:R-:W-:Y:S02]  /*6ee0*/  CS2R R38, SRZ ;  /* 0x0000000000267805 */ /* 0x000fe4000001ff00 */
[----:B------:R-:W-:Y:S01]  /*6ef0*/  CS2R R36, SRZ ;  /* 0x0000000000247805 */ /* 0x000fe2000001ff00 */
[----:B------:R-:W-:Y:S01]  /*6f00*/  @P1 IMAD R5, R2, 0x800, R61 ;  /* 0x0000080002051824 */ /* 0x000fe200078e023d */
[----:B------:R-:W-:Y:S05]  /*6f10*/  @P1 WARPSYNC.ALL ;  /* 0x0000000000001948 */ /* 0x000fea0003800000 */
[----:B------:R-:W-:Y:S01]  /*6f20*/  @P1 LEA R5, R5, UR48, 0x2 ;  /* 0x0000003005051c11 */ /* 0x000fe2000f8e10ff */
[----:B------:R-:W-:Y:S04]  /*6f30*/  UIADD3 UR4, UPT, UPT, UR51, 0x1, URZ ;  /* 0x0000000133047890 */ /* 0x000fe8000fffe0ff */
[----:B------:R2:W2:Y:S01]  /*6f40*/  @P1 LDSM.16.M88.4 R48, [R5+0x400] ;  /* 0x000400000530183b */ /* 0x0004a20000000200 */
[----:B------:R-:W-:Y:S01]  /*6f50*/  @P1 VIADD R2, R5, 0x400 ;  /* 0x0000040005021836 */ /* 0x000fe20000000000 */
[----:B------:R-:W-:Y:S01]  /*6f60*/  UISETP.NE.AND UP0, UPT, UR4, 0x3, UPT ;  /* 0x000000030400788c */ /* 0x000fe2000bf05270 */
[C-C-:B-1----:R-:W-:Y:S02]  /*6f70*/  @P1 IMAD R3, R74.reuse, 0x4, R5.reuse ;  /* 0x000000044a031824 */ /* 0x142fe400078e0205 */
[C---:B------:R-:W-:Y:S01]  /*6f80*/  @P1 IMAD R7, R73.reuse, 0x4, R2 ;  /* 0x0000000449071824 */ /* 0x040fe200078e0202 */
[----:B------:R-:W-:Y:S01]  /*6f90*/  USEL UR4, UR4, URZ, UP0 ;  /* 0x000000ff04047287 */ /* 0x000fe20008000000 */
[----:B------:R-:W-:Y:S01]  /*6fa0*/  @P1 IMAD R2, R73, 0x4, R5 ;  /* 0x0000000449021824 */ /* 0x000fe200078e0205 */
[----:B------:R1:W1:Y:S01]  /*6fb0*/  @P1 LDSM.16.M88.4 R44, [R3+0x400] ;  /* 0x00040000032c183b */ /* 0x0002620000000200 */
[----:B------:R-:W-:Y:S03]  /*6fc0*/  @P1 IMAD R4, R74, 0x4, R7 ;  /* 0x000000044a041824 */ /* 0x000fe600078e0207 */
[----:B------:R-:W-:Y:S01]  /*6fd0*/  IMAD.U32 R34, RZ, RZ, UR4 ;  /* 0x00000004ff227e24 */ /* 0x000fe2000f8e00ff */
[----:B------:R1:W1:Y:S05]  /*6fe0*/  @P1 LDSM.16.M88.4 R40, [R2+0x400] ;  /* 0x000400000228183b */ /* 0x00026a0000000200 */
[----:B------:R1:W1:Y:S01]  /*6ff0*/  @P1 LDSM.16.M88.4 R36, [R4] ;  /* 0x000000000424183b */ /* 0x0002620000000200 */
[----:B------:R-:W-:Y:S04]  /*7000*/  PLOP3.LUT P1, PT, PT, PT, UP0, 0x80, 0x8 ;  /* 0x000000000008781c */ /* 0x000fe80003f2f008 */
[----:B------:R-:W-:Y:S04]  /*7010*/  SEL R7, RZ, 0x1, P1 ;  /* 0x00000001ff077807 */ /* 0x000fe80000800000 */
[----:B------:R-:W-:Y:S02]  /*7020*/  LOP3.LUT R32, R32, R7, RZ, 0x3c, !PT ;  /* 0x0000000720207212 */ /* 0x000fe400078e3cff */
.L_x_88:
[----:B------:R-:W-:Y:S05]  /*7030*/  BSYNC B1 ;  /* 0x0000000000017941 */ /* 0x000fea0003800000 */
.L_x_87:
[----:B-1----:R-:W-:Y:S04]  /*7040*/  SHF.R.U32.HI R3, RZ, 0x15, R25 ;  /* 0x00000015ff037819 */ /* 0x002fe80000011619 */
[----:B------:R-:W-:Y:S01]  /*7050*/  LOP3.LUT P1, RZ, R3, 0x3, R64, 0x48, !PT ;  /* 0x0000000303ff7812 */ /* 0x000fe20007824840 */
[----:B------:R-:W-:Y:S01]  /*7060*/  @!UPT UIADD3 URZ, UPT, UPT, URZ, URZ, URZ ;  /* 0x000000fffffff290 */ /* 0x000fe2000fffe0ff */
[----:B----4-:R-:W-:Y:S11]  /*7070*/  @P0 BRA `(.L_x_92) ;  /* 0x0000000000080947 */ /* 0x010ff60003800000 */
[----:B------:R-:W1:Y:S02]  /*7080*/  SYNCS.PHASECHK.TRANS64.TRYWAIT P0, [R79+URZ+0x110], R0 ;  /* 0x000110004f0075a7 */ /* 0x000e6400080011ff */
[----:B-1----:R-:W-:Y:S05]  /*7090*/  @!P0 BRA `(.L_x_93) ;  /* 0x0000002000348947 */ /* 0x002fea0003800000 */
.L_x_92:
[----:B------:R-:W-:Y:S05]  /*70a0*/  @!P1 BRA `(.L_x_94) ;  /* 0x0000000000409947 */ /* 0x000fea0003800000 */
[----:B------:R-:W2:Y:S01]  /*70b0*/  LDCU.64 UR8, c[0x4][0x70] ;  /* 0x01000e00ff0877ac */ /* 0x000ea20008000a00 */
[----:B------:R-:W-:Y:S01]  /*70c0*/  MOV R3, 0x0 ;  /* 0x0000000000037802 */ /* 0x000fe20000000f00 */
[----:B------:R-:W-:Y:S02]  /*70d0*/  HFMA2 R12, -RZ, RZ, 0, 5.9604644775390625e-08 ;  /* 0x00000001ff0c7431 */ /* 0x000fe400000001ff */
[----:B------:R-:W-:Y:S02]  /*70e0*/  IMAD.MOV.U32 R8, RZ, RZ, 0x192 ;  /* 0x00000192ff087424 */ /* 0x000fe400078e00ff */
[----:B------:R-:W-:Y:S01]  /*70f0*/  IMAD.MOV.U32 R13, RZ, RZ, RZ ;  /* 0x000000ffff0d7224 */ /* 0x000fe200078e00ff */
[----:B------:R-:W4:Y:S01]  /*7100*/  LDCU.64 UR6, c[0x4][0x78] ;  /* 0x01000f00ff0677ac */ /* 0x000f220008000a00 */
[----:B------:R-:W1:Y:S01]  /*7110*/  LDC.64 R2, c[0x4][R3] ;  /* 0x0100000003027b82 */ /* 0x000e620000000a00 */
[----:B------:R-:W5:Y:S01]  /*7120*/  LDCU.64 UR4, c[0x4][0x10] ;  /* 0x01000200ff0477ac */ /* 0x000f620008000a00 */
[----:B--2---:R-:W-:Y:S01]  /*7130*/  MOV R5, UR9 ;  /* 0x0000000900057c02 */ /* 0x004fe20008000f00 */
[----:B------:R-:W-:Y:S01]  /*7140*/  IMAD.U32 R4, RZ, RZ, UR8 ;  /* 0x00000008ff047e24 */ /* 0x000fe2000f8e00ff */
[----:B----4-:R-:W-:Y:S01]  /*7150*/  MOV R7, UR7 ;  /* 0x0000000700077c02 */ /* 0x010fe20008000f00 */
[----:B------:R-:W-:Y:S01]  /*7160*/  IMAD.U32 R6, RZ, RZ, UR6 ;  /* 0x00000006ff067e24 */ /* 0x000fe2000f8e00ff */
[----:B-----5:R-:W-:Y:S01]  /*7170*/  MOV R11, UR5 ;  /* 0x00000005000b7c02 */ /* 0x020fe20008000f00 */
[----:B------:R-:W-:Y:S02]  /*7180*/  IMAD.U32 R10, RZ, RZ, UR4 ;  /* 0x00000004ff0a7e24 */ /* 0x000fe4000f8e00ff */
[----:B------:R-:W-:Y:S07]  /*7190*/  LEPC R20, `(.L_x_94) ;  /* 0x000000001014794e */ /* 0x000fee0000000000 */
[----:B-1-3--:R-:W-:Y:S05]  /*71a0*/  CALL.ABS.NOINC R2 ;  /* 0x0000000002007343 */ /* 0x00afea0003c00000 */
.L_x_94:
[----:B--2---:R-:W-:Y:S01]  /*71b0*/  LOP3.LUT R20, R48, 0xffffe000, RZ, 0xc0, !PT ;  /* 0xffffe00030147812 */ /* 0x004fe200078ec0ff */
[----:B------:R-:W-:Y:S05]  /*71c0*/  WARPSYNC.ALL ;  /* 0x0000000000007948 */ /* 0x000fea0003800000 */
[----:B------:R-:W-:Y:S01]  /*71d0*/  R2UR UR4, R25 ;  /* 0x00000000190472ca */ /* 0x000fe200000e0000 */
[----:B------:R-:W-:Y:S01]  /*71e0*/  IMAD.SHL.U32 R77, R73, 0x4, RZ ;  /* 0x00000004494d7824 */ /* 0x000fe200078e00ff */
[----:B------:R-:W-:Y:S01]  /*71f0*/  LOP3.LUT R21, R49, 0xffffe000, RZ, 0xc0, !PT ;  /* 0xffffe00031157812 */ /* 0x000fe200078ec0ff */
[----:B------:R-:W-:Y:S01]  /*7200*/  IMAD.U32 R78, RZ, RZ, UR51 ;  /* 0x00000033ff4e7e24 */ /* 0x000fe2000f8e00ff */
[----:B------:R-:W-:Y:S01]  /*7210*/  LOP3.LUT R26, R50, 0xffffe000, RZ, 0xc0, !PT ;  /* 0xffffe000321a7812 */ /* 0x000fe200078ec0ff */
[----:B------:R-:W-:Y:S01]  /*7220*/  BSSY.RECONVERGENT B0, `(.L_x_95) ;  /* 0x000005a000007945 */ /* 0x000fe20003800200 */
[----:B------:R-:W-:Y:S01]  /*7230*/  LOP3.LUT R33, R46, 0xffffe000, RZ, 0xc0, !PT ;  /* 0xffffe0002e217812 */ /* 0x000fe200078ec0ff */
[----:B------:R-:W-:Y:S01]  /*7240*/  IMAD R78, R78, 0x800, R61 ;  /* 0x000008004e4e7824 */ /* 0x000fe200078e023d */
[----:B------:R-:W-:Y:S04]  /*7250*/  ISETP.NE.AND P0, PT, R62, RZ, PT ;  /* 0x000000ff3e00720c */ /* 0x000fe80003f05270 */
[----:B------:R-:W-:Y:S01]  /*7260*/  LEA R81, R78, UR48, 0x2 ;  /* 0x000000304e517c11 */ /* 0x000fe2000f8e10ff */
[----:B------:R-:W1:Y:S01]  /*7270*/  LDTM.16dp128bit.x8 R4, tmem[UR4] ;  /* 0x00000004000479ee */ /* 0x000e620008180000 */
[----:B------:R-:W-:Y:S02]  /*7280*/  IMAD.SHL.U32 R78, R74, 0x4, RZ ;  /* 0x000000044a4e7824 */ /* 0x000fe400078e00ff */
[--C-:B------:R-:W-:Y:S03]  /*7290*/  IADD3 R83, PT, PT, R77, 0x400, R81.reuse ;  /* 0x000004004d537810 */ /* 0x100fe60007ffe051 */
[C---:B------:R-:W-:Y:S02]  /*72a0*/  IADD3 R84, PT, PT, R78.reuse, 0x400, R81 ;  /* 0x000004004e547810 */ /* 0x040fe40007ffe051 */
[----:B------:R-:W-:Y:S02]  /*72b0*/  IMAD.IADD R82, R78, 0x1, R83 ;  /* 0x000000014e527824 */ /* 0x000fe400078e0253 */
[C---:B-1-3--:R-:W-:Y:S01]  /*72c0*/  FMUL R0, R24.reuse, R4 ;  /* 0x0000000418007220 */ /* 0x04afe20000400000 */
[C---:B------:R-:W-:Y:S01]  /*72d0*/  FMUL R2, R24.reuse, R5 ;  /* 0x0000000518027220 */ /* 0x040fe20000400000 */
[C---:B------:R-:W-:Y:S01]  /*72e0*/  FMUL R3, R24.reuse, R6 ;  /* 0x0000000618037220 */ /* 0x040fe20000400000 */
[----:B------:R-:W-:Y:S01]  /*72f0*/  FMUL R7, R24, R7 ;  /* 0x0000000718077220 */ /* 0x000fe20000400000 */
[----:B------:R-:W-:Y:S01]  /*7300*/  FFMA R28, R27, R20, R0 ;  /* 0x000000141b1c7223 */ /* 0x000fe20000000000 */
[----:B------:R-:W-:Y:S01]  /*7310*/  LOP3.LUT R20, R51, 0xffffe000, RZ, 0xc0, !PT ;  /* 0xffffe00033147812 */ /* 0x000fe200078ec0ff */
[C---:B------:R-:W-:Y:S01]  /*7320*/  FFMA R29, R27.reuse, R21, R2 ;  /* 0x000000151b1d7223 */ /* 0x040fe20000000002 */
[----:B------:R-:W-:Y:S01]  /*7330*/  LOP3.LUT R21, R44, 0xffffe000, RZ, 0xc0, !PT ;  /* 0xffffe0002c157812 */ /* 0x000fe200078ec0ff */
[----:B------:R-:W-:Y:S01]  /*7340*/  FFMA R30, R27, R26, R3 ;  /* 0x0000001a1b1e7223 */ /* 0x000fe20000000003 */
[----:B------:R-:W-:Y:S01]  /*7350*/  LOP3.LUT R26, R45, 0xffffe000, RZ, 0xc0, !PT ;  /* 0xffffe0002d1a7812 */ /* 0x000fe200078ec0ff */
[C---:B------:R-:W-:Y:S01]  /*7360*/  FMUL R4, R24.reuse, R8 ;  /* 0x0000000818047220 */ /* 0x040fe20000400000 */
[----:B------:R-:W-:Y:S01]  /*7370*/  F2FP.TF32.F32.PACK_B R28, R28 ;  /* 0x0000001cff1c723e */ /* 0x000fe200024050ff */
[----:B------:R-:W-:Y:S01]  /*7380*/  FFMA R31, R27, R20, R7 ;  /* 0x000000141b1f7223 */ /* 0x000fe20000000007 */
[----:B------:R-:W-:Y:S01]  /*7390*/  LOP3.LUT R20, R47, 0xffffe000, RZ, 0xc0, !PT ;  /* 0xffffe0002f147812 */ /* 0x000fe200078ec0ff */
[C---:B------:R-:W-:Y:S01]  /*73a0*/  FMUL R5, R24.reuse, R9 ;  /* 0x0000000918057220 */ /* 0x040fe20000400000 */
[----:B------:R-:W-:Y:S01]  /*73b0*/  F2FP.TF32.F32.PACK_B R29, R29 ;  /* 0x0000001dff1d723e */ /* 0x000fe200024050ff */
[C---:B------:R-:W-:Y:S01]  /*73c0*/  FMUL R6, R24.reuse, R10 ;  /* 0x0000000a18067220 */ /* 0x040fe20000400000 */
[----:B------:R-:W-:Y:S01]  /*73d0*/  F2FP.TF32.F32.PACK_B R30, R30 ;  /* 0x0000001eff1e723e */ /* 0x000fe200024050ff */
[----:B------:R-:W-:Y:S01]  /*73e0*/  FMUL R11, R24, R11 ;  /* 0x0000000b180b7220 */ /* 0x000fe20000400000 */
[----:B------:R-:W-:Y:S01]  /*73f0*/  F2FP.TF32.F32.PACK_B R31, R31 ;  /* 0x0000001fff1f723e */ /* 0x000fe200024050ff */
[C---:B------:R-:W-:Y:S01]  /*7400*/  FFMA R4, R27.reuse, R21, R4 ;  /* 0x000000151b047223 */ /* 0x040fe20000000004 */
[----:B------:R-:W-:Y:S01]  /*7410*/  LOP3.LUT R21, R40, 0xffffe000, RZ, 0xc0, !PT ;  /* 0xffffe00028157812 */ /* 0x000fe200078ec0ff */
[----:B------:R-:W-:Y:S01]  /*7420*/  FFMA R5, R27, R26, R5 ;  /* 0x0000001a1b057223 */ /* 0x000fe20000000005 */
[----:B------:R-:W-:Y:S01]  /*7430*/  LOP3.LUT R26, R43, 0xffffe000, RZ, 0xc0, !PT ;  /* 0xffffe0002b1a7812 */ /* 0x000fe200078ec0ff */
[C---:B------:R-:W-:Y:S01]  /*7440*/  FFMA R6, R27.reuse, R33, R6 ;  /* 0x000000211b067223 */ /* 0x040fe20000000006 */
[----:B------:R-:W-:Y:S01]  /*7450*/  LOP3.LUT R33, R42, 0xffffe000, RZ, 0xc0, !PT ;  /* 0xffffe0002a217812 */ /* 0x000fe200078ec0ff */
[C---:B------:R-:W-:Y:S01]  /*7460*/  FMUL R8, R24.reuse, R12 ;  /* 0x0000000c18087220 */ /* 0x040fe20000400000 */
[----:B------:R-:W-:Y:S01]  /*7470*/  F2FP.TF32.F32.PACK_B R4, R4 ;  /* 0x00000004ff04723e */ /* 0x000fe200024050ff */
[----:B------:R-:W-:Y:S01]  /*7480*/  FFMA R7, R27, R20, R11 ;  /* 0x000000141b077223 */ /* 0x000fe2000000000b */
[----:B------:R-:W-:Y:S01]  /*7490*/  LOP3.LUT R20, R41, 0xffffe000, RZ, 0xc0, !PT ;  /* 0xffffe00029147812 */ /* 0x000fe200078ec0ff */
[----:B------:R-:W-:Y:S01]  /*74a0*/  FMUL R9, R24, R13 ;  /* 0x0000000d18097220 */ /* 0x000fe20000400000 */
[----:B------:R-:W-:Y:S01]  /*74b0*/  F2FP.TF32.F32.PACK_B R5, R5 ;  /* 0x00000005ff05723e */ /* 0x000fe200024050ff */
[----:B------:R1:W-:Y:S01]  /*74c0*/  STSM.16.M88.4 [R81+0x400], R28 ;  /* 0x0004001c51007844 */ /* 0x0003e20000000200 */
[----:B------:R-:W-:Y:S01]  /*74d0*/  F2FP.TF32.F32.PACK_B R6, R6 ;  /* 0x00000006ff06723e */ /* 0x000fe200024050ff */
[C---:B------:R-:W-:Y:S01]  /*74e0*/  FFMA R8, R27.reuse, R21, R8 ;  /* 0x000000151b087223 */ /* 0x040fe20000000008 */
[----:B------:R-:W-:Y:S01]  /*74f0*/  LOP3.LUT R21, R36, 0xffffe000, RZ, 0xc0, !PT ;  /* 0xffffe00024157812 */ /* 0x000fe200078ec0ff */
[C---:B------:R-:W-:Y:S01]  /*7500*/  FMUL R10, R24.reuse, R14 ;  /* 0x0000000e180a7220 */ /* 0x040fe20000400000 */
[C---:B------:R-:W-:Y:S01]  /*7510*/  FMUL R15, R24.reuse, R15 ;  /* 0x0000000f180f7220 */ /* 0x040fe20000400000 */
[C---:B------:R-:W-:Y:S01]  /*7520*/  FMUL R12, R24.reuse, R16 ;  /* 0x00000010180c7220 */ /* 0x040fe20000400000 */
[C---:B------:R-:W-:Y:S01]  /*7530*/  FFMA R9, R27.reuse, R20, R9 ;  /* 0x000000141b097223 */ /* 0x040fe20000000009 */
[C---:B------:R-:W-:Y:S01]  /*7540*/  FFMA R10, R27.reuse, R33, R10 ;  /* 0x000000211b0a7223 */ /* 0x040fe2000000000a */
[C---:B------:R-:W-:Y:S01]  /*7550*/  FFMA R11, R27.reuse, R26, R15 ;  /* 0x0000001a1b0b7223 */ /* 0x040fe2000000000f */
[----:B------:R-:W-:Y:S01]  /*7560*/  FFMA R12, R27, R21, R12 ;  /* 0x000000151b0c7223 */ /* 0x000fe2000000000c */
[----:B------:R-:W-:Y:S01]  /*7570*/  LOP3.LUT R20, R37, 0xffffe000, RZ, 0xc0, !PT ;  /* 0xffffe00025147812 */ /* 0x000fe200078ec0ff */
[----:B------:R-:W-:Y:S01]  /*7580*/  FMUL R13, R24, R17 ;  /* 0x00000011180d7220 */ /* 0x000fe20000400000 */
[----:B------:R-:W-:Y:S01]  /*7590*/  LOP3.LUT R21, R38, 0xffffe000, RZ, 0xc0, !PT ;  /* 0xffffe00026157812 */ /* 0x000fe200078ec0ff */
[C---:B------:R-:W-:Y:S01]  /*75a0*/  FMUL R14, R24.reuse, R18 ;  /* 0x00000012180e7220 */ /* 0x040fe20000400000 */
[----:B------:R-:W-:Y:S01]  /*75b0*/  LOP3.LUT R26, R39, 0xffffe000, RZ, 0xc0, !PT ;  /* 0xffffe000271a7812 */ /* 0x000fe200078ec0ff */
[----:B------:R-:W-:Y:S01]  /*75c0*/  FMUL R19, R24, R19 ;  /* 0x0000001318137220 */ /* 0x000fe20000400000 */
[----:B------:R-:W-:Y:S01]  /*75d0*/  F2FP.TF32.F32.PACK_B R7, R7 ;  /* 0x00000007ff07723e */ /* 0x000fe200024050ff */
[C---:B------:R-:W-:Y:S01]  /*75e0*/  FFMA R13, R27.reuse, R20, R13 ;  /* 0x000000141b0d7223 */ /* 0x040fe2000000000d */
[C---:B------:R-:W-:Y:S01]  /*75f0*/  FFMA R14, R27.reuse, R21, R14 ;  /* 0x000000151b0e7223 */ /* 0x040fe2000000000e */
[----:B------:R-:W-:Y:S01]  /*7600*/  FFMA R15, R27, R26, R19 ;  /* 0x0000001a1b0f7223 */ /* 0x000fe20000000013 */
[----:B------:R-:W-:Y:S01]  /*7610*/  F2FP.TF32.F32.PACK_B R8, R8 ;  /* 0x00000008ff08723e */ /* 0x000fe200024050ff */
[----:B------:R1:W-:Y:S01]  /*7620*/  STSM.16.M88.4 [R84], R4 ;  /* 0x0000000454007844 */ /* 0x0003e20000000200 */
[----:B------:R-:W-:Y:S02]  /*7630*/  F2FP.TF32.F32.PACK_B R9, R9 ;  /* 0x00000009ff09723e */ /* 0x000fe400024050ff */
[----:B------:R-:W-:Y:S02]  /*7640*/  F2FP.TF32.F32.PACK_B R10, R10 ;  /* 0x0000000aff0a723e */ /* 0x000fe400024050ff */
[----:B------:R-:W-:Y:S02]  /*7650*/  F2FP.TF32.F32.PACK_B R11, R11 ;  /* 0x0000000bff0b723e */ /* 0x000fe400024050ff */
[----:B------:R-:W-:Y:S02]  /*7660*/  F2FP.TF32.F32.PACK_B R12, R12 ;  /* 0x0000000cff0c723e */ /* 0x000fe400024050ff */
[----:B------:R-:W-:Y:S01]  /*7670*/  F2FP.TF32.F32.PACK_B R13, R13 ;  /* 0x0000000dff0d723e */ /* 0x000fe200024050ff */
[----:B------:R1:W-:Y:S01]  /*7680*/  STSM.16.M88.4 [R83], R8 ;  /* 0x0000000853007844 */ /* 0x0003e20000000200 */
[----:B------:R-:W-:Y:S02]  /*7690*/  F2FP.TF32.F32.PACK_B R14, R14 ;  /* 0x0000000eff0e723e */ /* 0x000fe400024050ff */
[----:B------:R-:W-:Y:S05]  /*76a0*/  F2FP.TF32.F32.PACK_B R15, R15 ;  /* 0x0000000fff0f723e */ /* 0x000fea00024050ff */
[----:B------:R1:W-:Y:S01]  /*76b0*/  STSM.16.M88.4 [R82], R12 ;  /* 0x0000000c52007844 */ /* 0x0003e20000000200 */
[----:B------:R-:W-:Y:S01]  /*76c0*/  @!PT LDS RZ, [RZ] ;  /* 0x00000000fffff984 */ /* 0x000fe20000000800 */
[----:B------:R-:W-:Y:S01]  /*76d0*/  @!PT LDS RZ, [RZ] ;  /* 0x00000000fffff984 */ /* 0x000fe20000000800 */
[----:B------:R-:W-:Y:S01]  /*76e0*/  @!PT LDS RZ, [RZ] ;  /* 0x00000000fffff984 */ /* 0x000fe20000000800 */
[----:B------:R-:W-:Y:S01]  /*76f0*/  @!PT LDS RZ, [RZ] ;  /* 0x00000000fffff984 */ /* 0x000fe20000000800 */
[----:B------:R2:W-:Y:S07]  /*7700*/  MEMBAR.ALL.CTA ;  /* 0x0000000000007992 */ /* 0x0005ee0000008000 */
[----:B--2---:R-:W2:Y:S02]  /*7710*/  FENCE.VIEW.ASYNC.S ;  /* 0x00000000000073c6 */ /* 0x004ea40000000000 */
[----:B--2---:R-:W-:Y:S06]  /*7720*/  BAR.SYNC.DEFER_BLOCKING 0x1, 0x80 ;  /* 0x0042000000007b1d */ /* 0x004fec0000010000 */
[----:B------:R-:W-:Y:S05]  /*7730*/  @P0 BRA `(.L_x_96) ;  /* 0x0000000000200947 */ /* 0x000fea0003800000 */
[----:B------:R-:W2:Y:S01]  /*7740*/  LDCU.64 UR6, c[0x0][0x348] ;  /* 0x00006900ff0677ac */ /* 0x000ea20008000a00 */
[----:B------:R-:W-:Y:S01]  /*7750*/  ULEA UR5, UR51, UR48, 0xd ;  /* 0x0000003033057291 */ /* 0x000fe2000f8e68ff */
[----:B------:R-:W-:Y:S03]  /*7760*/  UMOV UR41, UR52 ;  /* 0x0000003400297c82 */ /* 0x000fe60008000000 */
[----:B------:R-:W-:Y:S02]  /*7770*/  UIADD3 UR40, UPT, UPT, UR5, 0x400, URZ ;  /* 0x0000040005287890 */ /* 0x000fe4000fffe0ff */
[----:B--2---:R-:W-:Y:S04]  /*7780*/  UIADD3 UR4, UP0, UPT, UR6, 0x680, URZ ;  /* 0x0000068006047890 */ /* 0x004fe8000ff1e0ff */
[----:B------:R-:W-:Y:S09]  /*7790*/  UIADD3.X UR5, UPT, UPT, URZ, UR7, URZ, UP0, !UPT ;  /* 0x00000007ff057290 */ /* 0x000ff200087fe4ff */
[----:B------:R2:W-:Y:S02]  /*77a0*/  UTMASTG.4D [UR40], [UR4] ;  /* 0x00000028040073b5 */ /* 0x0005e40008018000 */
[----:B--2---:R0:W-:Y:S02]  /*77b0*/  UTMACMDFLUSH ;  /* 0x00000000000079b7 */ /* 0x0041e40000000000 */
.L_x_96:
[----:B------:R-:W-:Y:S05]  /*77c0*/  BSYNC.RECONVERGENT B0 ;  /* 0x0000000000007941 */ /* 0x000fea0003800200 */
.L_x_95:
[----:B------:R-:W-:Y:S01]  /*77d0*/  UIADD3 UR50, UPT, UPT, UR51, 0x1, URZ ;  /* 0x0000000133327890 */ /* 0x000fe2000fffe0ff */
[----:B------:R-:W-:Y:S03]  /*77e0*/  BSSY.RECONVERGENT B0, `(.L_x_97) ;  /* 0x0000005000007945 */ /* 0x000fe60003800200 */
[----:B------:R-:W-:Y:S04]  /*77f0*/  UISETP.NE.AND UP0, UPT, UR50, 0x3, UPT ;  /* 0x000000033200788c */ /* 0x000fe8000bf05270 */
[----:B------:R-:W-:Y:S01]  /*7800*/  USEL UR49, UR50, URZ, UP0 ;  /* 0x000000ff32317287 */ /* 0x000fe20008000000 */
[----:B------:R-:W-:Y:S11]  /*7810*/  @P0 BRA `(.L_x_98) ;  /* 0x0000000000040947 */ /* 0x000ff60003800000 */
[----:B------:R-:W-:Y:S04]  /*7820*/  DEPBAR.LE SB0, 0x1 ;  /* 0x000080400000791a */ /* 0x000fe80000000000 */
.L_x_98:
[----:B------:R-:W-:Y:S05]  /*7830*/  BSYNC.RECONVERGENT B0 ;  /* 0x0000000000007941 */ /* 0x000fea0003800200 */
.L_x_97:
[----:B------:R-:W-:Y:S01]  /*7840*/  BAR.SYNC.DEFER_BLOCKING 0x1, 0x80 ;  /* 0x0042000000007b1d */ /* 0x000fe20000010000 */
[----:B------:R-:W-:Y:S01]  /*7850*/  ISETP.NE.AND P1, PT, R76, RZ, PT ;  /* 0x000000ff4c00720c */ /* 0x000fe20003f25270 */
[----:B------:R-:W-:Y:S01]  /*7860*/  UISETP.NE.AND UP0, UPT, UR54, URZ, UPT ;  /* 0x000000ff3600728c */ /* 0x000fe2000bf05270 */
[----:B------:R-:W-:Y:S11]  /*7870*/  LEA R3, R34, UR48, 0x3 ;  /* 0x0000003022037c11 */ /* 0x000ff6000f8e18ff */
[----:B-1----:R-:W-:Y:S01]  /*7880*/  @P1 SHF.L.U32 R4, R32, 0x1f, RZ ;  /* 0x0000001f20041819 */ /* 0x002fe200000006ff */
[----:B------:R-:W-:Y:S06]  /*7890*/  BRA.U !UP0, `(.L_x_99) ;  /* 0x0000000108287547 */ /* 0x000fec000b800000 */
[----:B------:R-:W1:Y:S01]  /*78a0*/  S2R R0, SR_CgaCtaId ;  /* 0x0000000000007919 */ /* 0x000e620000008800 */
[----:B------:R-:W-:Y:S05]  /*78b0*/  IMAD.U32 R2, RZ, RZ, UR55 ;  /* 0x00000037ff027e24 */ /* 0x000fea000f8e00ff */
[C---:B------:R-:W-:Y:S01]  /*78c0*/  @P1 LEA R5, R2.reuse, UR48, 0x3 ;  /* 0x0000003002051c11 */ /* 0x040fe2000f8e18ff */
[----:B------:R-:W-:Y:S04]  /*78d0*/  VIADD R2, R2, 0x1 ;  /* 0x0000000102027836 */ /* 0x000fe80000000000 */
[----:B------:R-:W-:Y:S01]  /*78e0*/  @P1 VIADD R5, R5, 0xd8 ;  /* 0x000000d805051836 */ /* 0x000fe20000000000 */
[C---:B------:R-:W-:Y:S04]  /*78f0*/  ISETP.NE.AND P0, PT, R2.reuse, 0x3, PT ;  /* 0x000000030200780c */ /* 0x040fe80003f05270 */
[----:B------:R-:W-:Y:S04]  /*7900*/  SEL R2, R2, RZ, P0 ;  /* 0x000000ff02027207 */ /* 0x000fe80000000000 */
[----:B------:R-:W-:Y:S02]  /*7910*/  R2UR UR55, R2 ;  /* 0x00000000023772ca */ /* 0x000fe400000e0000 */
[----:B-1----:R-:W-:Y:S04]  /*7920*/  @P1 PRMT R0, R0, 0x654, R5 ;  /* 0x0000065400001816 */ /* 0x002fe80000000005 */
[----:B------:R1:W-:Y:S09]  /*7930*/  @P1 SYNCS.ARRIVE.TRANS64.RED.A1T0 RZ, [R0+URZ], RZ ;  /* 0x000000ff00ff19a7 */ /* 0x0003f200081004ff */
.L_x_99:
[----:B------:R-:W2:Y:S01]  /*7940*/  @P1 SYNCS.PHASECHK.TRANS64.TRYWAIT P0, [R3+URZ+0xc0], R4 ;  /* 0x0000c004030015a7 */ /* 0x000ea200080011ff */
[----:B------:R-:W-:Y:S01]  /*7950*/  BSSY B1, `(.L_x_100) ;  /* 0x0000017000017945 */ /* 0x000fe20003800000 */
[----:B--2---:R-:W-:Y:S03]  /*7960*/  @P1 SEL R35, RZ, 0x1, !P0 ;  /* 0x00000001ff231807 */ /* 0x004fe60004000000 */
[----:B------:R-:W-:Y:S05]  /*7970*/  @!P1 BRA `(.L_x_101) ;  /* 0x0000000000509947 */ /* 0x000fea0003800000 */
[----:B------:R-:W-:Y:S01]  /*7980*/  ISETP.NE.AND P1, PT, R80, RZ, PT ;  /* 0x000000ff5000720c */ /* 0x000fe20003f25270 */
[----:B------:R-:W-:Y:S01]  /*7990*/  BSSY B0, `(.L_x_102) ;  /* 0x000000a000007945 */ /* 0x000fe20003800000 */
[----:B------:R-:W-:Y:S11]  /*79a0*/  ISETP.NE.AND P0, PT, R35, RZ, PT ;  /* 0x000000ff2300720c */ /* 0x000ff60003f05270 */
[----:B------:R-:W-:Y:S05]  /*79b0*/  @P1 IMAD R2, R34, 0x800, R61 ;  /* 0x0000080022021824 */ /* 0x000fea00078e023d */
[----:B------:R-:W-:Y:S05]  /*79c0*/  @P1 LEA R2, R2, UR48, 0x2 ;  /* 0x0000003002021c11 */ /* 0x000fea000f8e10ff */
[--C-:B------:R-:W-:Y:S02]  /*79d0*/  @P1 IMAD.IADD R5, R77, 0x1, R2.reuse ;  /* 0x000000014d051824 */ /* 0x100fe400078e0202 */
[----:B-1----:R-:W-:Y:S01]  /*79e0*/  @P1 IMAD.IADD R0, R78, 0x1, R2 ;  /* 0x000000014e001824 */ /* 0x002fe200078e0202 */
[----:B------:R-:W-:Y:S06]  /*79f0*/  @P0 BRA `(.L_x_103) ;  /* 0x00000000000c0947 */ /* 0x000fec0003800000 */
[----:B------:R-:W-:Y:S04]  /*7a00*/  SHF.L.U32 R32, R32, 0x1f, RZ ;  /* 0x0000001f20207819 */ /* 0x000fe800000006ff */
[----:B------:R-:W1:Y:S02]  /*7a10*/  SYNCS.PHASECHK.TRANS64.TRYWAIT P0, [R3+URZ+0xc0], R32 ;  /* 0x0000c020030075a7 */ /* 0x000e6400080011ff */
[----:B-1----:R-:W-:Y:S05]  /*7a20*/  @!P0 BRA `(.L_x_104) ;  /* 0x0000001400e48947 */ /* 0x002fea0003800000 */
.L_x_103:
[----:B------:R-:W-:Y:S05]  /*7a30*/  BSYNC B0 ;  /* 0x0000000000007941 */ /* 0x000fea0003800000 */
.L_x_102:
[----:B------:R-:W-:Y:S11]  /*7a40*/  ISETP.NE.AND P0, PT, R80, RZ, PT ;  /* 0x000000ff5000720c */ /* 0x000ff60003f05270 */
[----:B------:R-:W-:Y:S02]  /*7a50*/  @!UPT UIADD3 URZ, UPT, UPT, URZ, URZ, URZ ;  /* 0x000000fffffff290 */ /* 0x000fe4000fffe0ff */
[----:B-1----:R-:W-:Y:S01]  /*7a60*/  @P0 IADD3 R3, PT, PT, R78, R5, RZ ;  /* 0x000000054e030210 */ /* 0x002fe20007ffe0ff */
[----:B------:R-:W-:Y:S05]  /*7a70*/  @P0 WARPSYNC.ALL ;  /* 0x0000000000000948 */ /* 0x000fea0003800000 */
[----:B------:R2:W3:Y:S04]  /*7a80*/  @P0 LDSM.16.M88.4 R48, [R2+0x400] ;  /* 0x000400000230083b */ /* 0x0004e80000000200 */
[----:B------:R2:W4:Y:S04]  /*7a90*/  @P0 LDSM.16.M88.4 R44, [R0+0x400] ;  /* 0x00040000002c083b */ /* 0x0005280000000200 */
[----:B------:R2:W1:Y:S04]  /*7aa0*/  @P0 LDSM.16.M88.4 R40, [R5+0x400] ;  /* 0x000400000528083b */ /* 0x0004680000000200 */
[----:B------:R2:W1:Y:S02]  /*7ab0*/  @P0 LDSM.16.M88.4 R36, [R3+0x400] ;  /* 0x000400000324083b */ /* 0x0004640000000200 */
.L_x_101:
[----:B------:R-:W-:Y:S05]  /*7ac0*/  BSYNC B1 ;  /* 0x0000000000017941 */ /* 0x000fea0003800000 */
.L_x_100:
[----:B--2---:R-:W-:Y:S05]  /*7ad0*/  VIADD R3, R25, 0x20 ;  /* 0x0000002019037836 */ /* 0x004fea0000000000 */
[----:B------:R-:W-:Y:S04]  /*7ae0*/  SHF.R.U32.HI R3, RZ, 0x15, R3 ;  /* 0x00000015ff037819 */ /* 0x000fe80000011603 */
[----:B------:R-:W-:Y:S11]  /*7af0*/  LOP3.LUT P0, RZ, R3, 0x3, R64, 0x48, !PT ;  /* 0x0000000303ff7812 */ /* 0x000ff60007804840 */
[----:B------:R-:W-:Y:S02]  /*7b00*/  @!UPT UIADD3 URZ, UPT, UPT, URZ, URZ, URZ ;  /* 0x000000fffffff290 */ /* 0x000fe4000fffe0ff */
[----:B------:R-:W-:Y:S05]  /*7b10*/  @!P0 BRA `(.L_x_105) ;  /* 0x0000000000408947 */ /* 0x000fea0003800000 */
[----:B------:R-:W2:Y:S01]  /*7b20*/  LDCU.64 UR8, c[0x4][0x70] ;  /* 0x01000e00ff0877ac */ /* 0x000ea20008000a00 */
[----:B------:R-:W-:Y:S01]  /*7b30*/  MOV R3, 0x0 ;  /* 0x0000000000037802 */ /* 0x000fe20000000f00 */
[----:B------:R-:W-:Y:S02]  /*7b40*/  HFMA2 R12, -RZ, RZ, 0, 5.9604644775390625e-08 ;  /* 0x00000001ff0c7431 */ /* 0x000fe400000001ff */
[----:B------:R-:W-:Y:S02]  /*7b50*/  IMAD.MOV.U32 R8, RZ, RZ, 0x192 ;  /* 0x00000192ff087424 */ /* 0x000fe400078e00ff */
[----:B------:R-:W-:Y:S01]  /*7b60*/  IMAD.MOV.U32 R13, RZ, RZ, RZ ;  /* 0x000000ffff0d7224 */ /* 0x000fe200078e00ff */
[----:B------:R-:W5:Y:S01]  /*7b70*/  LDCU.64 UR6, c[0x4][0x78] ;  /* 0x01000f00ff0677ac */ /* 0x000f620008000a00 */
[----:B------:R-:W1:Y:S01]  /*7b80*/  LDC.64 R2, c[0x4][R3] ;  /* 0x0100000003027b82 */ /* 0x000e620000000a00 */
[----:B------:R-:W3:Y:S01]  /*7b90*/  LDCU.64 UR4, c[0x4][0x10] ;  /* 0x01000200ff0477ac */ /* 0x000ee20008000a00 */
[----:B--2---:R-:W-:Y:S01]  /*7ba0*/  MOV R5, UR9 ;  /* 0x0000000900057c02 */ /* 0x004fe20008000f00 */
[----:B------:R-:W-:Y:S01]  /*7bb0*/  IMAD.U32 R4, RZ, RZ, UR8 ;  /* 0x00000008ff047e24 */ /* 0x000fe2000f8e00ff */
[----:B-----5:R-:W-:Y:S01]  /*7bc0*/  MOV R7, UR7 ;  /* 0x0000000700077c02 */ /* 0x020fe20008000f00 */
[----:B------:R-:W-:Y:S01]  /*7bd0*/  IMAD.U32 R6, RZ, RZ, UR6 ;  /* 0x00000006ff067e24 */ /* 0x000fe2000f8e00ff */
[----:B---3--:R-:W-:Y:S01]  /*7be0*/  MOV R11, UR5 ;  /* 0x00000005000b7c02 */ /* 0x008fe20008000f00 */
[----:B------:R-:W-:Y:S02]  /*7bf0*/  IMAD.U32 R10, RZ, RZ, UR4 ;  /* 0x00000004ff0a7e24 */ /* 0x000fe4000f8e00ff */
[----:B------:R-:W-:Y:S07]  /*7c00*/  LEPC R20, `(.L_x_105) ;  /* 0x000000001014794e */ /* 0x000fee0000000000 */
[----:B-1--4-:R-:W-:Y:S05]  /*7c10*/  CALL.ABS.NOINC R2 ;  /* 0x0000000002007343 */ /* 0x012fea0003c00000 */
.L_x_105:
[----:B------:R-:W-:Y:S01]  /*7c20*/  ISETP.NE.AND P1, PT, R62, RZ, PT ;  /* 0x000000ff3e00720c */ /* 0x000fe20003f25270 */
[----:B------:R-:W-:Y:S05]  /*7c30*/  WARPSYNC.ALL ;  /* 0x0000000000007948 */ /* 0x000fea0003800000 */
[----:B------:R-:W-:Y:S01]  /*7c40*/  R2UR UR4, R25 ;  /* 0x00000000190472ca */ /* 0x000fe200000e0000 */
[----:B------:R-:W2:Y:S01]  /*7c50*/  S2UR UR5, SR_CgaCtaId ;  /* 0x00000000000579c3 */ /* 0x000ea20000008800 */
[----:B-1-3--:R-:W-:Y:S01]  /*7c60*/  LOP3.LUT R0, R48, 0xffffe000, RZ, 0xc0, !PT ;  /* 0xffffe00030007812 */ /* 0x00afe200078ec0ff */
[----:B------:R-:W-:Y:S01]  /*7c70*/  IMAD.U32 R80, RZ, RZ, UR49 ;  /* 0x00000031ff507e24 */ /* 0x000fe2000f8e00ff */
[----:B------:R-:W-:Y:S01]  /*7c80*/  LOP3.LUT R2, R49, 0xffffe000, RZ, 0xc0, !PT ;  /* 0xffffe00031027812 */ /* 0x000fe200078ec0ff */
[----:B------:R-:W-:Y:S01]  /*7c90*/  BSSY.RECONVERGENT B0, `(.L_x_106) ;  /* 0x000005e000007945 */ /* 0x000fe20003800200 */
[----:B------:R-:W-:Y:S01]  /*7ca0*/  LOP3.LUT R3, R50, 0xffffe000, RZ, 0xc0, !PT ;  /* 0xffffe00032037812 */ /* 0x000fe200078ec0ff */
[----:B------:R-:W-:Y:S01]  /*7cb0*/  IMAD R80, R80, 0x800, R61 ;  /* 0x0000080050507824 */ /* 0x000fe200078e023d */
[----:B------:R-:W-:Y:S02]  /*7cc0*/  LOP3.LUT R20, R51, 0xffffe000, RZ, 0xc0, !PT ;  /* 0xffffe00033147812 */ /* 0x000fe400078ec0ff */
[----:B----4-:R-:W-:Y:S02]  /*7cd0*/  LOP3.LUT R21, R44, 0xffffe000, RZ, 0xc0, !PT ;  /* 0xffffe0002c157812 */ /* 0x010fe400078ec0ff */
[----:B------:R-:W-:Y:S01]  /*7ce0*/  LOP3.LUT R26, R45, 0xffffe000, RZ, 0xc0, !PT ;  /* 0xffffe0002d1a7812 */ /* 0x000fe200078ec0ff */
[----:B------:R-:W1:Y:S01]  /*7cf0*/  LDTM.16dp128bit.x8 R4, tmem[UR4+0x20] ;  /* 0x00002004000479ee */ /* 0x000e620008180000 */
[----:B------:R-:W-:Y:S01]  /*7d00*/  R2UR UR4, R79 ;  /* 0x000000004f0472ca */ /* 0x000fe200000e0000 */
[----:B------:R-:W-:Y:S01]  /*7d10*/  NOP ;  /* 0x0000000000007918 */ /* 0x000fe20000000000 */
[----:B------:R-:W-:Y:S02]  /*7d20*/  LOP3.LUT R29, R46, 0xffffe000, RZ, 0xc0, !PT ;  /* 0xffffe0002e1d7812 */ /* 0x000fe400078ec0ff */
[----:B------:R-:W-:Y:S02]  /*7d30*/  LOP3.LUT R28, R47, 0xffffe000, RZ, 0xc0, !PT ;  /* 0xffffe0002f1c7812 */ /* 0x000fe400078ec0ff */
[----:B------:R-:W-:Y:S02]  /*7d40*/  LOP3.LUT R31, R40, 0xffffe000, RZ, 0xc0, !PT ;  /* 0xffffe000281f7812 */ /* 0x000fe400078ec0ff */
[----:B------:R-:W-:Y:S02]  /*7d50*/  LOP3.LUT R30, R41, 0xffffe000, RZ, 0xc0, !PT ;  /* 0xffffe000291e7812 */ /* 0x000fe400078ec0ff */
[----:B------:R-:W-:Y:S02]  /*7d60*/  LOP3.LUT R33, R42, 0xffffe000, RZ, 0xc0, !PT ;  /* 0xffffe0002a217812 */ /* 0x000fe400078ec0ff */
[----:B------:R-:W-:Y:S01]  /*7d70*/  LOP3.LUT R32, R43, 0xffffe000, RZ, 0xc0, !PT ;  /* 0xffffe0002b207812 */ /* 0x000fe200078ec0ff */
[----:B------:R-:W-:Y:S01]  /*7d80*/  UIADD3 UR4, UPT, UPT, UR4, 0x120, URZ ;  /* 0x0000012004047890 */ /* 0x000fe2000fffe0ff */
[----:B------:R-:W-:Y:S02]  /*7d90*/  LOP3.LUT R35, R36, 0xffffe000, RZ, 0xc0, !PT ;  /* 0xffffe00024237812 */ /* 0x000fe400078ec0ff */
[----:B------:R-:W-:Y:S02]  /*7da0*/  LOP3.LUT R34, R37, 0xffffe000, RZ, 0xc0, !PT ;  /* 0xffffe00025227812 */ /* 0x000fe400078ec0ff */
[----:B------:R-:W-:Y:S02]  /*7db0*/  LEA R80, R80, UR48, 0x2 ;  /* 0x0000003050507c11 */ /* 0x000fe4000f8e10ff */
[----:B------:R-:W-:Y:S02]  /*7dc0*/  LOP3.LUT R37, R38, 0xffffe000, RZ, 0xc0, !PT ;  /* 0xffffe00026257812 */ /* 0x000fe400078ec0ff */
[----:B------:R-:W-:Y:S01]  /*7dd0*/  LOP3.LUT R36, R39, 0xffffe000, RZ, 0xc0, !PT ;  /* 0xffffe00027247812 */ /* 0x000fe200078ec0ff */
[----:B-1----:R-:W-:Y:S01]  /*7de0*/  FMUL R4, R24, R4 ;  /* 0x0000000418047220 */ /* 0x002fe20000400000 */
[--C-:B------:R-:W-:Y:S01]  /*7df0*/  IADD3 R79, PT, PT, R78, 0x400, R80.reuse ;  /* 0x000004004e4f7810 */ /* 0x100fe20007ffe050 */
[C---:B------:R-:W-:Y:S01]  /*7e00*/  FMUL R5, R24.reuse, R5 ;  /* 0x0000000518057220 */ /* 0x040fe20000400000 */
[----:B------:R-:W-:Y:S01]  /*7e10*/  IADD3 R77, PT, PT, R77, 0x400, R80 ;  /* 0x000004004d4d7810 */ /* 0x000fe20007ffe050 */
[C---:B------:R-:W-:Y:S01]  /*7e20*/  FMUL R6, R24.reuse, R6 ;  /* 0x0000000618067220 */ /* 0x040fe20000400000 */
[C---:B------:R-:W-:Y:S01]  /*7e30*/  FMUL R7, R24.reuse, R7 ;  /* 0x0000000718077220 */ /* 0x040fe20000400000 */
[C---:B------:R-:W-:Y:S01]  /*7e40*/  FFMA R4, R27.reuse, R0, R4 ;  /* 0x000000001b047223 */ /* 0x040fe20000000004 */
[C---:B------:R-:W-:Y:S01]  /*7e50*/  FMUL R8, R24.reuse, R8 ;  /* 0x0000000818087220 */ /* 0x040fe20000400000 */
[C---:B------:R-:W-:Y:S01]  /*7e60*/  FFMA R5, R27.reuse, R2, R5 ;  /* 0x000000021b057223 */ /* 0x040fe20000000005 */
[C---:B------:R-:W-:Y:S01]  /*7e70*/  FMUL R9, R24.reuse, R9 ;  /* 0x0000000918097220 */ /* 0x040fe20000400000 */
[C---:B------:R-:W-:Y:S01]  /*7e80*/  FFMA R6, R27.reuse, R3, R6 ;  /* 0x000000031b067223 */ /* 0x040fe20000000006 */
[----:B------:R-:W-:Y:S01]  /*7e90*/  F2FP.TF32.F32.PACK_B R4, R4 ;  /* 0x00000004ff04723e */ /* 0x000fe200024050ff */
[C---:B------:R-:W-:Y:S01]  /*7ea0*/  FMUL R10, R24.reuse, R10 ;  /* 0x0000000a180a7220 */ /* 0x040fe20000400000 */
[----:B------:R-:W-:Y:S01]  /*7eb0*/  F2FP.TF32.F32.PACK_B R5, R5 ;  /* 0x00000005ff05723e */ /* 0x000fe200024050ff */
[C---:B------:R-:W-:Y:S01]  /*7ec0*/  FFMA R7, R27.reuse, R20, R7 ;  /* 0x000000141b077223 */ /* 0x040fe20000000007 */
[C---:B------:R-:W-:Y:S01]  /*7ed0*/  FMUL R11, R24.reuse, R11 ;  /* 0x0000000b180b7220 */ /* 0x040fe20000400000 */
[----:B--2---:R-:W-:Y:S01]  /*7ee0*/  UPRMT UR4, UR5, 0x654, UR4 ;  /* 0x0000065405047896 */ /* 0x004fe20008000004 */
[C---:B------:R-:W-:Y:S01]  /*7ef0*/  FFMA R8, R27.reuse, R21, R8 ;  /* 0x000000151b087223 */ /* 0x040fe20000000008 */
[C---:B------:R-:W-:Y:S01]  /*7f00*/  FMUL R12, R24.reuse, R12 ;  /* 0x0000000c180c7220 */ /* 0x040fe20000400000 */
[C---:B------:R-:W-:Y:S01]  /*7f10*/  FFMA R9, R27.reuse, R26, R9 ;  /* 0x0000001a1b097223 */ /* 0x040fe20000000009 */
[C---:B------:R-:W-:Y:S01]  /*7f20*/  FMUL R13, R24.reuse, R13 ;  /* 0x0000000d180d7220 */ /* 0x040fe20000400000 */
[C---:B------:R-:W-:Y:S01]  /*7f30*/  FFMA R10, R27.reuse, R29, R10 ;  /* 0x0000001d1b0a7223 */ /* 0x040fe2000000000a */
[C---:B------:R-:W-:Y:S01]  /*7f40*/  FMUL R14, R24.reuse, R14 ;  /* 0x0000000e180e7220 */ /* 0x040fe20000400000 */
[C---:B------:R-:W-:Y:S01]  /*7f50*/  FFMA R11, R27.reuse, R28, R11 ;  /* 0x0000001c1b0b7223 */ /* 0x040fe2000000000b */
[C---:B------:R-:W-:Y:S01]  /*7f60*/  FMUL R15, R24.reuse, R15 ;  /* 0x0000000f180f7220 */ /* 0x040fe20000400000 */
[----:B------:R-:W-:Y:S01]  /*7f70*/  F2FP.TF32.F32.PACK_B R6, R6 ;  /* 0x00000006ff06723e */ /* 0x000fe200024050ff */
[C---:B------:R-:W-:Y:S01]  /*7f80*/  FFMA R12, R27.reuse, R31, R12 ;  /* 0x0000001f1b0c7223 */ /* 0x040fe2000000000c */
[----:B------:R-:W-:Y:S01]  /*7f90*/  F2FP.TF32.F32.PACK_B R7, R7 ;  /* 0x00000007ff07723e */ /* 0x000fe200024050ff */
[C---:B------:R-:W-:Y:S01]  /*7fa0*/  FMUL R16, R24.reuse, R16 ;  /* 0x0000001018107220 */ /* 0x040fe20000400000 */
[C---:B------:R-:W-:Y:S01]  /*7fb0*/  FFMA R13, R27.reuse, R30, R13 ;  /* 0x0000001e1b0d7223 */ /* 0x040fe2000000000d */
[C---:B------:R-:W-:Y:S01]  /*7fc0*/  FMUL R17, R24.reuse, R17 ;  /* 0x0000001118117220 */ /* 0x040fe20000400000 */
[C---:B------:R-:W-:Y:S01]  /*7fd0*/  FFMA R14, R27.reuse, R33, R14 ;  /* 0x000000211b0e7223 */ /* 0x040fe2000000000e */
[C---:B------:R-:W-:Y:S01]  /*7fe0*/  FMUL R18, R24.reuse, R18 ;  /* 0x0000001218127220 */ /* 0x040fe20000400000 */
[C---:B------:R-:W-:Y:S01]  /*7ff0*/  FFMA R15, R27.reuse, R32, R15 ;  /* 0x000000201b0f7223 */ /* 0x040fe2000000000f */
[----:B------:R-:W-:Y:S01]  /*8000*/  FMUL R19, R24, R19 ;  /* 0x0000001318137220 */ /* 0x000fe20000400000 */
[----:B------:R-:W-:Y:S01]  /*8010*/  F2FP.TF32.F32.PACK_B R8, R8 ;  /* 0x00000008ff08723e */ /* 0x000fe200024050ff */
[C---:B------:R-:W-:Y:S01]  /*8020*/  FFMA R16, R27.reuse, R35, R16 ;  /* 0x000000231b107223 */ /* 0x040fe20000000010 */
[----:B------:R-:W-:Y:S01]  /*8030*/  F2FP.TF32.F32.PACK_B R9, R9 ;  /* 0x00000009ff09723e */ /* 0x000fe200024050ff */
[----:B------:R-:W-:Y:S01]  /*8040*/  SYNCS.ARRIVE.TRANS64.RED.A1T0 RZ, [UR4], RZ ;  /* 0x000000ffffff79a7 */ /* 0x000fe20008100404 */
[----:B------:R1:W-:Y:S01]  /*8050*/  STSM.16.M88.4 [R80+0x400], R4 ;  /* 0x0004000450007844 */ /* 0x0003e20000000200 */
[----:B------:R-:W-:Y:S01]  /*8060*/  F2FP.TF32.F32.PACK_B R10, R10 ;  /* 0x0000000aff0a723e */ /* 0x000fe200024050ff */
[C---:B------:R-:W-:Y:S01]  /*8070*/  FFMA R17, R27.reuse, R34, R17 ;  /* 0x000000221b117223 */ /* 0x040fe20000000011 */
[----:B------:R-:W-:Y:S01]  /*8080*/  F2FP.TF32.F32.PACK_B R11, R11 ;  /* 0x0000000bff0b723e */ /* 0x000fe200024050ff */
[C---:B------:R-:W-:Y:S01]  /*8090*/  FFMA R18, R27.reuse, R37, R18 ;  /* 0x000000251b127223 */ /* 0x040fe20000000012 */
[----:B------:R-:W-:Y:S01]  /*80a0*/  FFMA R19, R27, R36, R19 ;  /* 0x000000241b137223 */ /* 0x000fe20000000013 */
[----:B------:R-:W-:Y:S01]  /*80b0*/  F2FP.TF32.F32.PACK_B R12, R12 ;  /* 0x0000000cff0c723e */ /* 0x000fe200024050ff */
[----:B------:R-:W-:Y:S01]  /*80c0*/  IMAD.IADD R78, R78, 0x1, R77 ;  /* 0x000000014e4e7824 */ /* 0x000fe200078e024d */
        /* <DEDUP_REMOVED lines=19> */
[----:B------:R-:W-:Y:S02]  /*8200*/  ULEA UR5, UR49, UR48, 0xd ;  /* 0x0000003031057291 */ /* 0x000fe4000f8e68ff */
[----:B------:R-:W-:Y:S02]  /*8210*/  UIADD3 UR41, UPT, UPT, UR52, 0x20, URZ ;  /* 0x0000002034297890 */ /* 0x000fe4000fffe0ff */
[----:B------:R-:W-:Y:S02]  /*8220*/  UIADD3 UR40, UPT, UPT, UR5, 0x400, URZ ;  /* 0x0000040005287890 */ /* 0x000fe4000fffe0ff */
[----:B--2---:R-:W-:Y:S04]  /*8230*/  UIADD3 UR4, UP0, UPT, UR6, 0x680, URZ ;  /* 0x0000068006047890 */ /* 0x004fe8000ff1e0ff */
[----:B------:R-:W-:Y:S09]  /*8240*/  UIADD3.X UR5, UPT, UPT, URZ, UR7, URZ, UP0, !UPT ;  /* 0x00000007ff057290 */ /* 0x000ff200087fe4ff */
[----:B------:R2:W-:Y:S02]  /*8250*/  UTMASTG.4D [UR40], [UR4] ;  /* 0x00000028040073b5 */ /* 0x0005e40008018000 */
[----:B--2---:R0:W-:Y:S02]  /*8260*/  UTMACMDFLUSH ;  /* 0x00000000000079b7 */ /* 0x0041e40000000000 */
.L_x_107:
[----:B------:R-:W-:Y:S05]  /*8270*/  BSYNC.RECONVERGENT B0 ;  /* 0x0000000000007941 */ /* 0x000fea0003800200 */
.L_x_106:
[----:B------:R-:W-:Y:S01]  /*8280*/  UIADD3 UR4, UPT, UPT, UR49, 0x1, URZ ;  /* 0x0000000131047890 */ /* 0x000fe2000fffe0ff */
[----:B------:R-:W-:Y:S03]  /*8290*/  BSSY.RECONVERGENT B0, `(.L_x_108) ;  /* 0x0000008000007945 */ /* 0x000fe60003800200 */
[----:B------:R-:W-:Y:S04]  /*82a0*/  UISETP.NE.AND UP0, UPT, UR4, 0x3, UPT ;  /* 0x000000030400788c */ /* 0x000fe8000bf05270 */
[----:B------:R-:W-:Y:S02]  /*82b0*/  UISETP.EQ.XOR UP1, UPT, UR50, 0x3, !UP0 ;  /* 0x000000033200788c */ /* 0x000fe4000c722a70 */
[----:B------:R-:W-:Y:S04]  /*82c0*/  USEL UR51, UR4, URZ, UP0 ;  /* 0x000000ff04337287 */ /* 0x000fe80008000000 */
[----:B------:R-:W-:Y:S01]  /*82d0*/  PLOP3.LUT P0, PT, PT, PT, UP1, 0x80, 0x8 ;  /* 0x000000000008781c */ /* 0x000fe20003f0f018 */
[----:B------:R-:W-:Y:S01]  /*82e0*/  @!UPT UIADD3 URZ, UPT, UPT, URZ, URZ, URZ ;  /* 0x000000fffffff290 */ /* 0x000fe2000fffe0ff */
[----:B------:R-:W-:Y:S11]  /*82f0*/  @P1 BRA `(.L_x_109) ;  /* 0x0000000000041947 */ /* 0x000ff60003800000 */
[----:B------:R-:W-:Y:S04]  /*8300*/  DEPBAR.LE SB0, 0x1 ;  /* 0x000080400000791a */ /* 0x000fe80000000000 */
.L_x_109:
[----:B------:R-:W-:Y:S05]  /*8310*/  BSYNC.RECONVERGENT B0 ;  /* 0x0000000000007941 */ /* 0x000fea0003800200 */
.L_x_108:
[----:B------:R-:W-:Y:S01]  /*8320*/  BAR.SYNC.DEFER_BLOCKING 0x1, 0x80 ;  /* 0x0042000000007b1d */ /* 0x000fe20000010000 */
[----:B------:R-:W-:Y:S01]  /*8330*/  SEL R3, RZ, 0x1, !P0 ;  /* 0x00000001ff037807 */ /* 0x000fe20004000000 */
[----:B------:R-:W-:Y:S01]  /*8340*/  UISETP.NE.AND UP0, UPT, UR54, -0x2, UPT ;  /* 0xfffffffe3600788c */ /* 0x000fe2000bf05270 */
[----:B------:R-:W-:Y:S02]  /*8350*/  VIADD R0, R22, 0x1 ;  /* 0x0000000116007836 */ /* 0x000fe40000000000 */
[----:B------:R-:W-:Y:S06]  /*8360*/  LOP3.LUT R60, R60, R3, RZ, 0x3c, !PT ;  /* 0x000000033c3c7212 */ /* 0x000fec00078e3cff */
[----:B------:R-:W-:Y:S05]  /*8370*/  BRA.U !UP0, `(.L_x_110) ;  /* 0x00000001082c7547 */ /* 0x000fea000b800000 */
[----:B------:R-:W-:Y:S01]  /*8380*/  ISETP.NE.AND P1, PT, R76, RZ, PT ;  /* 0x000000ff4c00720c */ /* 0x000fe20003f25270 */
[----:B------:R-:W2:Y:S01]  /*8390*/  S2R R2, SR_CgaCtaId ;  /* 0x0000000000027919 */ /* 0x000ea20000008800 */
[----:B------:R-:W-:Y:S11]  /*83a0*/  IMAD.U32 R3, RZ, RZ, UR55 ;  /* 0x00000037ff037e24 */ /* 0x000ff6000f8e00ff */
[C---:B-1----:R-:W-:Y:S01]  /*83b0*/  @P1 LEA R5, R3.reuse, UR48, 0x3 ;  /* 0x0000003003051c11 */ /* 0x042fe2000f8e18ff */
[----:B------:R-:W-:Y:S04]  /*83c0*/  VIADD R3, R3, 0x1 ;  /* 0x0000000103037836 */ /* 0x000fe80000000000 */
[----:B------:R-:W-:Y:S01]  /*83d0*/  @P1 VIADD R5, R5, 0xd8 ;  /* 0x000000d805051836 */ /* 0x000fe20000000000 */
[C---:B------:R-:W-:Y:S04]  /*83e0*/  ISETP.NE.AND P0, PT, R3.reuse, 0x3, PT ;  /* 0x000000030300780c */ /* 0x040fe80003f05270 */
[----:B------:R-:W-:Y:S04]  /*83f0*/  SEL R3, R3, RZ, P0 ;  /* 0x000000ff03037207 */ /* 0x000fe80000000000 */
[----:B------:R-:W-:Y:S02]  /*8400*/  R2UR UR55, R3 ;  /* 0x00000000033772ca */ /* 0x000fe400000e0000 */
[----:B--2---:R-:W-:Y:S04]  /*8410*/  @P1 PRMT R2, R2, 0x654, R5 ;  /* 0x0000065402021816 */ /* 0x004fe80000000005 */
[----:B------:R2:W-:Y:S09]  /*8420*/  @P1 SYNCS.ARRIVE.TRANS64.RED.A1T0 RZ, [R2+URZ], RZ ;  /* 0x000000ff02ff19a7 */ /* 0x0005f200081004ff */
.L_x_110:
[----:B------:R-:W-:Y:S01]  /*8430*/  R2UR UR5, R56 ;  /* 0x00000000380572ca */ /* 0x000fe200000e0000 */
[----:B------:R-:W-:Y:S01]  /*8440*/  UISETP.NE.AND UP0, UPT, UR62, URZ, UPT ;  /* 0x000000ff3e00728c */ /* 0x000fe2000bf05270 */
[----:B------:R-:W-:Y:S01]  /*8450*/  R2UR UR4, R57 ;  /* 0x00000000390472ca */ /* 0x000fe200000e0000 */
[----:B-1----:R-:W-:Y:S01]  /*8460*/  IMAD.MOV.U32 R17, RZ, RZ, R72 ;  /* 0x000000ffff117224 */ /* 0x002fe200078e0048 */
[----:B------:R-:W-:Y:S01]  /*8470*/  ISETP.NE.AND P0, PT, R0, 0x2, PT ;  /* 0x000000020000780c */ /* 0x000fe20003f05270 */
[----:B------:R-:W-:Y:S01]  /*8480*/  UIADD3 UR54, UPT, UPT, UR54, 0x2, URZ ;  /* 0x0000000236367890 */ /* 0x000fe2000fffe0ff */
[----:B------:R-:W-:Y:S02]  /*8490*/  LOP3.LUT R58, R58, 0x1, RZ, 0x3c, !PT ;  /* 0x000000013a3a7812 */ /* 0x000fe400078e3cff */
[----:B--2---:R-:W-:Y:S02]  /*84a0*/  SEL R2, RZ, 0x1, P0 ;  /* 0x00000001ff027807 */ /* 0x004fe40000000000 */
[----:B------:R-:W-:Y:S02]  /*84b0*/  SEL R22, R0, RZ, P0 ;  /* 0x000000ff00167207 */ /* 0x000fe40000000000 */
[----:B------:R-:W-:Y:S01]  /*84c0*/  LOP3.LUT R59, R59, R2, RZ, 0x3c, !PT ;  /* 0x000000023b3b7212 */ /* 0x000fe200078e3cff */
[----:B------:R-:W-:Y:S02]  /*84d0*/  UIADD3 UR23, UPT, UPT, UR36, UR5, URZ ;  /* 0x0000000524177290 */ /* 0x000fe4000fffe0ff */
[----:B------:R-:W-:Y:S01]  /*84e0*/  UIADD3 UR28, UPT, UPT, UR37, UR4, URZ ;  /* 0x00000004251c7290 */ /* 0x000fe2000fffe0ff */
[----:B------:R-:W-:Y:S11]  /*84f0*/  BRA.U UP0, `(.L_x_111) ;  /* 0xffffffd500f47547 */ /* 0x000ff6000b83ffff */
[----:B------:R-:W-:-:S13]  /*8500*/  ISETP.NE.AND P1, PT, R71, RZ, PT ;  /* 0x000000ff4700720c */ /* 0x000fda0003f25270 */
[----:B------:R-:W-:Y:S05]  /*8510*/  @!P1 BRA `(.L_x_112) ;  /* 0x0000000000489947 */ /* 0x000fea0003800000 */
[----:B------:R-:W1:Y:S02]  /*8520*/  LDCU.64 UR4, c[0x0][0x890] ;  /* 0x00011200ff0477ac */ /* 0x000e640008000a00 */
[----:B-1----:R-:W-:-:S04]  /*8530*/  UISETP.NE.U32.AND UP0, UPT, UR4, URZ, UPT ;  /* 0x000000ff0400728c */ /* 0x002fc8000bf05070 */
[----:B------:R-:W-:-:S09]  /*8540*/  UISETP.NE.AND.EX UP0, UPT, UR5, URZ, UPT, UP0 ;  /* 0x000000ff0500728c */ /* 0x000fd2000bf05300 */
[----:B------:R-:W-:Y:S05]  /*8550*/  BRA.U UP0, `(.L_x_113) ;  /* 0x00000001000c7547 */ /* 0x000fea000b800000 */
[----:B------:R-:W-:-:S13]  /*8560*/  FSETP.NEU.AND P0, PT, R27, RZ, PT ;  /* 0x000000ff1b00720b */ /* 0x000fda0003f0d000 */
[----:B------:R-:W-:Y:S05]  /*8570*/  @!P0 EXIT ;  /* 0x000000000000894d */ /* 0x000fea0003800000 */
[----:B------:R-:W-:Y:S05]  /*8580*/  BRA `(.L_x_112) ;  /* 0x00000000002c7947 */ /* 0x000fea0003800000 */
.L_x_113:
[----:B------:R-:W-:Y:S01]  /*8590*/  ISETP.NE.AND P0, PT, R75, RZ, PT ;  /* 0x000000ff4b00720c */ /* 0x000fe20003f05270 */
[----:B------:R-:W-:-:S12]  /*85a0*/  BSSY.RECONVERGENT B0, `(.L_x_112) ;  /* 0x0000009000007945 */ /* 0x000fd80003800200 */
[----:B------:R-:W-:Y:S05]  /*85b0*/  @P0 BRA `(.L_x_114) ;  /* 0x0000000000140947 */ /* 0x000fea0003800000 */
[----:B------:R-:W1:Y:S02]  /*85c0*/  LDCU.64 UR4, c[0x0][0x888] ;  /* 0x00011100ff0477ac */ /* 0x000e640008000a00 */
[----:B-1----:R-:W-:-:S04]  /*85d0*/  ISETP.NE.U32.AND P0, PT, RZ, UR4, PT ;  /* 0x00000004ff007c0c */ /* 0x002fc8000bf05070 */
[----:B------:R-:W-:-:S13]  /*85e0*/  ISETP.NE.AND.EX P0, PT, RZ, UR5, PT, P0 ;  /* 0x00000005ff007c0c */ /* 0x000fda000bf05300 */
[----:B------:R-:W-:Y:S05]  /*85f0*/  @!P0 EXIT ;  /* 0x000000000000894d */ /* 0x000fea0003800000 */
[----:B------:R-:W-:Y:S05]  /*8600*/  BRA `(.L_x_115) ;  /* 0x0000000000087947 */ /* 0x000fea0003800000 */
.L_x_114:
[----:B------:R-:W-:-:S13]  /*8610*/  FSETP.NEU.AND P0, PT, R27, RZ, PT ;  /* 0x000000ff1b00720b */ /* 0x000fda0003f0d000 */
[----:B------:R-:W-:Y:S05]  /*8620*/  @!P0 EXIT ;  /* 0x000000000000894d */ /* 0x000fea0003800000 */
.L_x_115:
[----:B------:R-:W-:Y:S05]  /*8630*/  BSYNC.RECONVERGENT B0 ;  /* 0x0000000000007941 */ /* 0x000fea0003800200 */
.L_x_112:
[----:B------:R-:W1:Y:S01]  /*8640*/  S2UR UR5, SR_CgaCtaId ;  /* 0x00000000000579c3 */ /* 0x000e620000008800 */
[----:B------:R-:W-:Y:S01]  /*8650*/  ULEA UR4, UR55, UR48, 0x3 ;  /* 0x0000003037047291 */ /* 0x000fe2000f8e18ff */
[----:B------:R-:W-:-:S04]  /*8660*/  DEPBAR.LE SB0, 0x0 ;  /* 0x000080000000791a */ /* 0x000fc80000000000 */
[----:B------:R-:W-:-:S04]  /*8670*/  UIADD3 UR4, UPT, UPT, UR4, 0xd8, URZ ;  /* 0x000000d804047890 */ /* 0x000fc8000fffe0ff */
[----:B-1----:R-:W-:-:S09]  /*8680*/  UPRMT UR4, UR5, 0x654, UR4 ;  /* 0x0000065405047896 */ /* 0x002fd20008000004 */
[----:B------:R-:W-:Y:S01]  /*8690*/  SYNCS.ARRIVE.TRANS64.RED.A1T0 RZ, [UR4], RZ ;  /* 0x000000ffffff79a7 */ /* 0x000fe20008100404 */
[----:B------:R-:W-:Y:S05]  /*86a0*/  EXIT ;  /* 0x000000000000794d */ /* 0x000fea0003800000 */
.L_x_20:
[----:B------:R-:W-:Y:S07]  /*86b0*/  MOV R0, UR41 ;  /* 0x0000002900007c02 */ /* 0x000fee0008000f00 */
.L_x_116:
[----:B-1----:R1:W2:Y:S02]  /*86c0*/  SYNCS.PHASECHK.TRANS64.TRYWAIT P0, [R0+URZ+0x60], R5 ;  /* 0x00006005000075a7 */ /* 0x0022a400080011ff */
[----:B--2---:R-:W-:Y:S05]  /*86d0*/  @!P0 NANOSLEEP.SYNCS 0x989680 ;  /* 0x009896800000895d */ /* 0x004fea0003900000 */
[----:B------:R-:W2:Y:S02]  /*86e0*/  @!P0 SYNCS.PHASECHK.TRANS64 P0, [R0+URZ+0x60], R5 ;  /* 0x00006005000085a7 */ /* 0x000ea400080010ff */
[----:B--2---:R-:W-:Y:S05]  /*86f0*/  @!P0 BRA `(.L_x_116) ;  /* 0xfffffffc00f08947 */ /* 0x004fea000383ffff */
[----:B------:R-:W-:Y:S05]  /*8700*/  BRA `(.L_x_19) ;  /* 0xffffff9400407947 */ /* 0x000fea000383ffff */
.L_x_26:
[----:B------:R-:W-:Y:S07]  /*8710*/  MOV R0, UR29 ;  /* 0x0000001d00007c02 */ /* 0x000fee0008000f00 */
.L_x_117:
[----:B-1----:R1:W2:Y:S02]  /*8720*/  SYNCS.PHASECHK.TRANS64.TRYWAIT P0, [R0+URZ+0x60], R5 ;  /* 0x00006005000075a7 */ /* 0x0022a400080011ff */
[----:B--2---:R-:W-:Y:S05]  /*8730*/  @!P0 NANOSLEEP.SYNCS 0x989680 ;  /* 0x009896800000895d */ /* 0x004fea0003900000 */
[----:B------:R-:W2:Y:S02]  /*8740*/  @!P0 SYNCS.PHASECHK.TRANS64 P0, [R0+URZ+0x60], R5 ;  /* 0x00006005000085a7 */ /* 0x000ea400080010ff */
[----:B--2---:R-:W-:Y:S05]  /*8750*/  @!P0 BRA `(.L_x_117) ;  /* 0xfffffffc00f08947 */ /* 0x004fea000383ffff */
[----:B------:R-:W-:Y:S05]  /*8760*/  BRA `(.L_x_25) ;  /* 0xffffff98008c7947 */ /* 0x000fea000383ffff */
.L_x_30:
[----:B------:R-:W-:-:S07]  /*8770*/  MOV R0, UR38 ;  /* 0x0000002600007c02 */ /* 0x000fce0008000f00 */
.L_x_118:
[----:B-1----:R1:W2:Y:S02]  /*8780*/  SYNCS.PHASECHK.TRANS64.TRYWAIT P0, [R0+URZ+0x100], R3 ;  /* 0x00010003000075a7 */ /* 0x0022a400080011ff */
[----:B--2---:R-:W-:Y:S05]  /*8790*/  @!P0 NANOSLEEP.SYNCS 0x989680 ;  /* 0x009896800000895d */ /* 0x004fea0003900000 */
[----:B------:R-:W2:Y:S02]  /*87a0*/  @!P0 SYNCS.PHASECHK.TRANS64 P0, [R0+URZ+0x100], R3 ;  /* 0x00010003000085a7 */ /* 0x000ea400080010ff */
[----:B--2---:R-:W-:Y:S05]  /*87b0*/  @!P0 BRA `(.L_x_118) ;  /* 0xfffffffc00f08947 */ /* 0x004fea000383ffff */
[----:B------:R-:W-:Y:S05]  /*87c0*/  BRA `(.L_x_119) ;  /* 0xffffff9c00747947 */ /* 0x000fea000383ffff */
.L_x_34:
[----:B------:R-:W-:-:S07]  /*87d0*/  MOV R0, UR4 ;  /* 0x0000000400007c02 */ /* 0x000fce0008000f00 */
.L_x_120:
[----:B-1----:R1:W2:Y:S02]  /*87e0*/  SYNCS.PHASECHK.TRANS64.TRYWAIT P0, [R0+URZ], R3 ;  /* 0x00000003000075a7 */ /* 0x0022a400080011ff */
[----:B--2---:R-:W-:Y:S05]  /*87f0*/  @!P0 NANOSLEEP.SYNCS 0x989680 ;  /* 0x009896800000895d */ /* 0x004fea0003900000 */
[----:B------:R-:W2:Y:S02]  /*8800*/  @!P0 SYNCS.PHASECHK.TRANS64 P0, [R0+URZ], R3 ;  /* 0x00000003000085a7 */ /* 0x000ea400080010ff */
[----:B--2---:R-:W-:Y:S05]  /*8810*/  @!P0 BRA `(.L_x_120) ;  /* 0xfffffffc00f08947 */ /* 0x004fea000383ffff */
[----:B------:R-:W-:Y:S05]  /*8820*/  BRA `(.L_x_121) ;  /* 0xffffffa400087947 */ /* 0x000fea000383ffff */
.L_x_35:
[----:B------:R-:W-:-:S07]  /*8830*/  MOV R0, UR5 ;  /* 0x0000000500007c02 */ /* 0x000fce0008000f00 */
.L_x_122:
[----:B-1----:R1:W2:Y:S02]  /*8840*/  SYNCS.PHASECHK.TRANS64.TRYWAIT P0, [R0+URZ], R3 ;  /* 0x00000003000075a7 */ /* 0x0022a400080011ff */
[----:B--2---:R-:W-:Y:S05]  /*8850*/  @!P0 NANOSLEEP.SYNCS 0x989680 ;  /* 0x009896800000895d */ /* 0x004fea0003900000 */
[----:B------:R-:W2:Y:S02]  /*8860*/  @!P0 SYNCS.PHASECHK.TRANS64 P0, [R0+URZ], R3 ;  /* 0x00000003000085a7 */ /* 0x000ea400080010ff */
[----:B--2---:R-:W-:Y:S05]  /*8870*/  @!P0 BRA `(.L_x_122) ;  /* 0xfffffffc00f08947 */ /* 0x004fea000383ffff */
[----:B------:R-:W-:Y:S05]  /*8880*/  BRA `(.L_x_123) ;  /* 0xffffffa400187947 */ /* 0x000fea000383ffff */
.L_x_36:
[----:B------:R-:W-:-:S07]  /*8890*/  MOV R0, UR5 ;  /* 0x0000000500007c02 */ /* 0x000fce0008000f00 */
.L_x_124:
[----:B-1----:R1:W2:Y:S02]  /*88a0*/  SYNCS.PHASECHK.TRANS64.TRYWAIT P0, [R0+URZ], R3 ;  /* 0x00000003000075a7 */ /* 0x0022a400080011ff */
[----:B--2---:R-:W-:Y:S05]  /*88b0*/  @!P0 NANOSLEEP.SYNCS 0x989680 ;  /* 0x009896800000895d */ /* 0x004fea0003900000 */
[----:B------:R-:W2:Y:S02]  /*88c0*/  @!P0 SYNCS.PHASECHK.TRANS64 P0, [R0+URZ], R3 ;  /* 0x00000003000085a7 */ /* 0x000ea400080010ff */
[----:B--2---:R-:W-:Y:S05]  /*88d0*/  @!P0 BRA `(.L_x_124) ;  /* 0xfffffffc00f08947 */ /* 0x004fea000383ffff */
[----:B------:R-:W-:Y:S05]  /*88e0*/  BRA `(.L_x_125) ;  /* 0xffffffa400287947 */ /* 0x000fea000383ffff */
.L_x_37:
[----:B------:R-:W-:-:S07]  /*88f0*/  MOV R0, UR5 ;  /* 0x0000000500007c02 */ /* 0x000fce0008000f00 */
.L_x_126:
[----:B-1----:R1:W2:Y:S02]  /*8900*/  SYNCS.PHASECHK.TRANS64.TRYWAIT P0, [R0+URZ], R3 ;  /* 0x00000003000075a7 */ /* 0x0022a400080011ff */
[----:B--2---:R-:W-:Y:S05]  /*8910*/  @!P0 NANOSLEEP.SYNCS 0x989680 ;  /* 0x009896800000895d */ /* 0x004fea0003900000 */
[----:B------:R-:W2:Y:S02]  /*8920*/  @!P0 SYNCS.PHASECHK.TRANS64 P0, [R0+URZ], R3 ;  /* 0x00000003000085a7 */ /* 0x000ea400080010ff */
[----:B--2---:R-:W-:Y:S05]  /*8930*/  @!P0 BRA `(.L_x_126) ;  /* 0xfffffffc00f08947 */ /* 0x004fea000383ffff */
[----:B------:R-:W-:Y:S05]  /*8940*/  BRA `(.L_x_127) ;  /* 0xffffffa400387947 */ /* 0x000fea000383ffff */
.L_x_38:
[----:B------:R-:W-:-:S07]  /*8950*/  MOV R0, UR5 ;  /* 0x0000000500007c02 */ /* 0x000fce0008000f00 */
.L_x_128:
[----:B-1----:R1:W2:Y:S02]  /*8960*/  SYNCS.PHASECHK.TRANS64.TRYWAIT P0, [R0+URZ], R3 ;  /* 0x00000003000075a7 */ /* 0x0022a400080011ff */
[----:B--2---:R-:W-:Y:S05]  /*8970*/  @!P0 NANOSLEEP.SYNCS 0x989680 ;  /* 0x009896800000895d */ /* 0x004fea0003900000 */
[----:B------:R-:W2:Y:S02]  /*8980*/  @!P0 SYNCS.PHASECHK.TRANS64 P0, [R0+URZ], R3 ;  /* 0x00000003000085a7 */ /* 0x000ea400080010ff */
[----:B--2---:R-:W-:Y:S05]  /*8990*/  @!P0 BRA `(.L_x_128) ;  /* 0xfffffffc00f08947 */ /* 0x004fea000383ffff */
[----:B------:R-:W-:Y:S05]  /*89a0*/  BRA `(.L_x_129) ;  /* 0xffffffa400487947 */ /* 0x000fea000383ffff */
.L_x_39:
[----:B------:R-:W-:-:S07]  /*89b0*/  MOV R0, UR5 ;  /* 0x0000000500007c02 */ /* 0x000fce0008000f00 */
.L_x_130:
[----:B-1----:R1:W2:Y:S02]  /*89c0*/  SYNCS.PHASECHK.TRANS64.TRYWAIT P0, [R0+URZ], R3 ;  /* 0x00000003000075a7 */ /* 0x0022a400080011ff */
[----:B--2---:R-:W-:Y:S05]  /*89d0*/  @!P0 NANOSLEEP.SYNCS 0x989680 ;  /* 0x009896800000895d */ /* 0x004fea0003900000 */
[----:B------:R-:W2:Y:S02]  /*89e0*/  @!P0 SYNCS.PHASECHK.TRANS64 P0, [R0+URZ], R3 ;  /* 0x00000003000085a7 */ /* 0x000ea400080010ff */
[----:B--2---:R-:W-:Y:S05]  /*89f0*/  @!P0 BRA `(.L_x_130) ;  /* 0xfffffffc00f08947 */ /* 0x004fea000383ffff */
[----:B------:R-:W-:Y:S05]  /*8a00*/  BRA `(.L_x_131) ;  /* 0xffffffa400587947 */ /* 0x000fea000383ffff */
.L_x_40:
[----:B------:R-:W-:-:S07]  /*8a10*/  MOV R0, UR5 ;  /* 0x0000000500007c02 */ /* 0x000fce0008000f00 */
.L_x_132:
[----:B-1----:R1:W2:Y:S02]  /*8a20*/  SYNCS.PHASECHK.TRANS64.TRYWAIT P0, [R0+URZ], R3 ;  /* 0x00000003000075a7 */ /* 0x0022a400080011ff */
[----:B--2---:R-:W-:Y:S05]  /*8a30*/  @!P0 NANOSLEEP.SYNCS 0x989680 ;  /* 0x009896800000895d */ /* 0x004fea0003900000 */
[----:B------:R-:W2:Y:S02]  /*8a40*/  @!P0 SYNCS.PHASECHK.TRANS64 P0, [R0+URZ], R3 ;  /* 0x00000003000085a7 */ /* 0x000ea400080010ff */
[----:B--2---:R-:W-:Y:S05]  /*8a50*/  @!P0 BRA `(.L_x_132) ;  /* 0xfffffffc00f08947 */ /* 0x004fea000383ffff */
[----:B------:R-:W-:Y:S05]  /*8a60*/  BRA `(.L_x_133) ;  /* 0xffffffa400687947 */ /* 0x000fea000383ffff */
.L_x_41:
[----:B------:R-:W-:-:S07]  /*8a70*/  MOV R0, UR5 ;  /* 0x0000000500007c02 */ /* 0x000fce0008000f00 */
.L_x_134:
[----:B-1----:R1:W2:Y:S02]  /*8a80*/  SYNCS.PHASECHK.TRANS64.TRYWAIT P0, [R0+URZ], R3 ;  /* 0x00000003000075a7 */ /* 0x0022a400080011ff */
[----:B--2---:R-:W-:Y:S05]  /*8a90*/  @!P0 NANOSLEEP.SYNCS 0x989680 ;  /* 0x009896800000895d */ /* 0x004fea0003900000 */
[----:B------:R-:W2:Y:S02]  /*8aa0*/  @!P0 SYNCS.PHASECHK.TRANS64 P0, [R0+URZ], R3 ;  /* 0x00000003000085a7 */ /* 0x000ea400080010ff */
[----:B--2---:R-:W-:Y:S05]  /*8ab0*/  @!P0 BRA `(.L_x_134) ;  /* 0xfffffffc00f08947 */ /* 0x004fea000383ffff */
[----:B------:R-:W-:Y:S05]  /*8ac0*/  BRA `(.L_x_135) ;  /* 0xffffffa400787947 */ /* 0x000fea000383ffff */
.L_x_42:
[----:B------:R-:W-:-:S07]  /*8ad0*/  MOV R0, UR5 ;  /* 0x0000000500007c02 */ /* 0x000fce0008000f00 */
.L_x_136:
[----:B-1----:R1:W2:Y:S02]  /*8ae0*/  SYNCS.PHASECHK.TRANS64.TRYWAIT P0, [R0+URZ], R3 ;  /* 0x00000003000075a7 */ /* 0x0022a400080011ff */
[----:B--2---:R-:W-:Y:S05]  /*8af0*/  @!P0 NANOSLEEP.SYNCS 0x989680 ;  /* 0x009896800000895d */ /* 0x004fea0003900000 */
[----:B------:R-:W2:Y:S02]  /*8b00*/  @!P0 SYNCS.PHASECHK.TRANS64 P0, [R0+URZ], R3 ;  /* 0x00000003000085a7 */ /* 0x000ea400080010ff */
[----:B--2---:R-:W-:Y:S05]  /*8b10*/  @!P0 BRA `(.L_x_136) ;  /* 0xfffffffc00f08947 */ /* 0x004fea000383ffff */
[----:B------:R-:W-:Y:S05]  /*8b20*/  BRA `(.L_x_137) ;  /* 0xffffffa400887947 */ /* 0x000fea000383ffff */
.L_x_43:
[----:B------:R-:W-:-:S07]  /*8b30*/  MOV R0, UR5 ;  /* 0x0000000500007c02 */ /* 0x000fce0008000f00 */
.L_x_138:
[----:B-1----:R1:W2:Y:S02]  /*8b40*/  SYNCS.PHASECHK.TRANS64.TRYWAIT P0, [R0+URZ], R3 ;  /* 0x00000003000075a7 */ /* 0x0022a400080011ff */
[----:B--2---:R-:W-:Y:S05]  /*8b50*/  @!P0 NANOSLEEP.SYNCS 0x989680 ;  /* 0x009896800000895d */ /* 0x004fea0003900000 */
[----:B------:R-:W2:Y:S02]  /*8b60*/  @!P0 SYNCS.PHASECHK.TRANS64 P0, [R0+URZ], R3 ;  /* 0x00000003000085a7 */ /* 0x000ea400080010ff */
[----:B--2---:R-:W-:Y:S05]  /*8b70*/  @!P0 BRA `(.L_x_138) ;  /* 0xfffffffc00f08947 */ /* 0x004fea000383ffff */
[----:B------:R-:W-:Y:S05]  /*8b80*/  BRA `(.L_x_139) ;  /* 0xffffffa400987947 */ /* 0x000fea000383ffff */
.L_x_44:
[----:B------:R-:W-:-:S07]  /*8b90*/  MOV R0, UR5 ;  /* 0x0000000500007c02 */ /* 0x000fce0008000f00 */
.L_x_140:
[----:B-1----:R1:W2:Y:S02]  /*8ba0*/  SYNCS.PHASECHK.TRANS64.TRYWAIT P0, [R0+URZ], R3 ;  /* 0x00000003000075a7 */ /* 0x0022a400080011ff */
[----:B--2---:R-:W-:Y:S05]  /*8bb0*/  @!P0 NANOSLEEP.SYNCS 0x989680 ;  /* 0x009896800000895d */ /* 0x004fea0003900000 */
[----:B------:R-:W2:Y:S02]  /*8bc0*/  @!P0 SYNCS.PHASECHK.TRANS64 P0, [R0+URZ], R3 ;  /* 0x00000003000085a7 */ /* 0x000ea400080010ff */
[----:B--2---:R-:W-:Y:S05]  /*8bd0*/  @!P0 BRA `(.L_x_140) ;  /* 0xfffffffc00f08947 */ /* 0x004fea000383ffff */
[----:B------:R-:W-:Y:S05]  /*8be0*/  BRA `(.L_x_141) ;  /* 0xffffffa400a87947 */ /* 0x000fea000383ffff */
.L_x_47:
[----:B------:R-:W-:-:S07]  /*8bf0*/  MOV R4, UR4 ;  /* 0x0000000400047c02 */ /* 0x000fce0008000f00 */
.L_x_142:
[----:B--2---:R2:W3:Y:S02]  /*8c00*/  SYNCS.PHASECHK.TRANS64.TRYWAIT P1, [R4+URZ+0x108], R7 ;  /* 0x00010807040075a7 */ /* 0x0044e400080211ff */
[----:B---3--:R-:W-:Y:S05]  /*8c10*/  @!P1 NANOSLEEP.SYNCS 0x989680 ;  /* 0x009896800000995d */ /* 0x008fea0003900000 */
[----:B------:R-:W3:Y:S02]  /*8c20*/  @!P1 SYNCS.PHASECHK.TRANS64 P1, [R4+URZ+0x108], R7 ;  /* 0x00010807040095a7 */ /* 0x000ee400080210ff */
[----:B---3--:R-:W-:Y:S05]  /*8c30*/  @!P1 BRA `(.L_x_142) ;  /* 0xfffffffc00f09947 */ /* 0x008fea000383ffff */
[----:B------:R-:W-:Y:S05]  /*8c40*/  BRA `(.L_x_143) ;  /* 0xffffffa800187947 */ /* 0x000fea000383ffff */
.L_x_48:
[----:B--2---:R-:W-:-:S07]  /*8c50*/  MOV R4, UR4 ;  /* 0x0000000400047c02 */ /* 0x004fce0008000f00 */
.L_x_144:
[----:B--2---:R2:W3:Y:S02]  /*8c60*/  SYNCS.PHASECHK.TRANS64.TRYWAIT P1, [R4+URZ+0x100], R5 ;  /* 0x00010005040075a7 */ /* 0x0044e400080211ff */
[----:B---3--:R-:W-:Y:S05]  /*8c70*/  @!P1 NANOSLEEP.SYNCS 0x989680 ;  /* 0x009896800000995d */ /* 0x008fea0003900000 */
[----:B------:R-:W3:Y:S02]  /*8c80*/  @!P1 SYNCS.PHASECHK.TRANS64 P1, [R4+URZ+0x100], R5 ;  /* 0x00010005040095a7 */ /* 0x000ee400080210ff */
[----:B---3--:R-:W-:Y:S05]  /*8c90*/  @!P1 BRA `(.L_x_144) ;  /* 0xfffffffc00f09947 */ /* 0x008fea000383ffff */
[----:B------:R-:W-:Y:S05]  /*8ca0*/  BRA `(.L_x_145) ;  /* 0xffffffa800207947 */ /* 0x000fea000383ffff */
.L_x_56:
[----:B------:R-:W-:-:S07]  /*8cb0*/  MOV R0, UR21 ;  /* 0x0000001500007c02 */ /* 0x000fce0008000f00 */
.L_x_146:
[----:B-1----:R1:W2:Y:S02]  /*8cc0*/  SYNCS.PHASECHK.TRANS64.TRYWAIT P0, [R0+URZ+0x100], R5 ;  /* 0x00010005000075a7 */ /* 0x0022a400080011ff */
[----:B--2---:R-:W-:Y:S05]  /*8cd0*/  @!P0 NANOSLEEP.SYNCS 0x989680 ;  /* 0x009896800000895d */ /* 0x004fea0003900000 */
[----:B------:R-:W2:Y:S02]  /*8ce0*/  @!P0 SYNCS.PHASECHK.TRANS64 P0, [R0+URZ+0x100], R5 ;  /* 0x00010005000085a7 */ /* 0x000ea400080010ff */
[----:B--2---:R-:W-:Y:S05]  /*8cf0*/  @!P0 BRA `(.L_x_146) ;  /* 0xfffffffc00f08947 */ /* 0x004fea000383ffff */
[----:B------:R-:W-:Y:S05]  /*8d00*/  BRA `(.L_x_147) ;  /* 0xffffffac00a87947 */ /* 0x000fea000383ffff */
.L_x_57:
[----:B------:R-:W-:-:S07]  /*8d10*/  MOV R5, UR25 ;  /* 0x0000001900057c02 */ /* 0x000fce0008000f00 */
.L_x_148:
[----:B-1----:R1:W2:Y:S02]  /*8d20*/  SYNCS.PHASECHK.TRANS64.TRYWAIT P0, [R5+URZ+0x120], R0 ;  /* 0x00012000050075a7 */ /* 0x0022a400080011ff */
[----:B--2---:R-:W-:Y:S05]  /*8d30*/  @!P0 NANOSLEEP.SYNCS 0x989680 ;  /* 0x009896800000895d */ /* 0x004fea0003900000 */
[----:B------:R-:W2:Y:S02]  /*8d40*/  @!P0 SYNCS.PHASECHK.TRANS64 P0, [R5+URZ+0x120], R0 ;  /* 0x00012000050085a7 */ /* 0x000ea400080010ff */
[----:B--2---:R-:W-:Y:S05]  /*8d50*/  @!P0 BRA `(.L_x_148) ;  /* 0xfffffffc00f08947 */ /* 0x004fea000383ffff */
[----:B------:R-:W-:Y:S05]  /*8d60*/  BRA `(.L_x_149) ;  /* 0xffffffac00c47947 */ /* 0x000fea000383ffff */
.L_x_60:
[----:B-1----:R-:W-:Y:S07]  /*8d70*/  MOV R0, UR17 ;  /* 0x0000001100007c02 */ /* 0x002fee0008000f00 */
.L_x_150:
[----:B-1----:R1:W2:Y:S02]  /*8d80*/  SYNCS.PHASECHK.TRANS64.TRYWAIT P0, [R0+URZ], R5 ;  /* 0x00000005000075a7 */ /* 0x0022a400080011ff */
[----:B--2---:R-:W-:Y:S05]  /*8d90*/  @!P0 NANOSLEEP.SYNCS 0x989680 ;  /* 0x009896800000895d */ /* 0x004fea0003900000 */
[----:B------:R-:W2:Y:S02]  /*8da0*/  @!P0 SYNCS.PHASECHK.TRANS64 P0, [R0+URZ], R5 ;  /* 0x00000005000085a7 */ /* 0x000ea400080010ff */
[----:B--2---:R-:W-:Y:S05]  /*8db0*/  @!P0 BRA `(.L_x_150) ;  /* 0xfffffffc00f08947 */ /* 0x004fea000383ffff */
[----:B------:R-:W-:Y:S05]  /*8dc0*/  BRA `(.L_x_59) ;  /* 0xffffffac00f47947 */ /* 0x000fea000383ffff */
.L_x_63:
[----:B------:R-:W-:-:S07]  /*8dd0*/  MOV R0, UR4 ;  /* 0x0000000400007c02 */ /* 0x000fce0008000f00 */
.L_x_151:
[----:B-1----:R1:W3:Y:S02]  /*8de0*/  SYNCS.PHASECHK.TRANS64.TRYWAIT P0, [R0+URZ], R3 ;  /* 0x00000003000075a7 */ /* 0x0022e400080011ff */
[----:B---3--:R-:W-:Y:S05]  /*8df0*/  @!P0 NANOSLEEP.SYNCS 0x989680 ;  /* 0x009896800000895d */ /* 0x008fea0003900000 */
[----:B------:R-:W3:Y:S02]  /*8e00*/  @!P0 SYNCS.PHASECHK.TRANS64 P0, [R0+URZ], R3 ;  /* 0x00000003000085a7 */ /* 0x000ee400080010ff */
[----:B---3--:R-:W-:Y:S05]  /*8e10*/  @!P0 BRA `(.L_x_151) ;  /* 0xfffffffc00f08947 */ /* 0x008fea000383ffff */
[----:B------:R-:W-:Y:S05]  /*8e20*/  BRA `(.L_x_152) ;  /* 0xffffffb000e47947 */ /* 0x000fea000383ffff */
.L_x_64:
[----:B------:R-:W-:-:S07]  /*8e30*/  MOV R0, UR4 ;  /* 0x0000000400007c02 */ /* 0x000fce0008000f00 */
.L_x_153:
[----:B-1----:R1:W2:Y:S02]  /*8e40*/  SYNCS.PHASECHK.TRANS64.TRYWAIT P0, [R0+URZ], R3 ;  /* 0x00000003000075a7 */ /* 0x0022a400080011ff */
[----:B--2---:R-:W-:Y:S05]  /*8e50*/  @!P0 NANOSLEEP.SYNCS 0x989680 ;  /* 0x009896800000895d */ /* 0x004fea0003900000 */
[----:B------:R-:W2:Y:S02]  /*8e60*/  @!P0 SYNCS.PHASECHK.TRANS64 P0, [R0+URZ], R3 ;  /* 0x00000003000085a7 */ /* 0x000ea400080010ff */
[----:B--2---:R-:W-:Y:S05]  /*8e70*/  @!P0 BRA `(.L_x_153) ;  /* 0xfffffffc00f08947 */ /* 0x004fea000383ffff */
[----:B------:R-:W-:Y:S05]  /*8e80*/  BRA `(.L_x_154) ;  /* 0xffffffb000f07947 */ /* 0x000fea000383ffff */
.L_x_69:
[----:B------:R-:W-:Y:S07]  /*8e90*/  MOV R0, UR22 ;  /* 0x0000001600007c02 */ /* 0x000fee0008000f00 */
.L_x_155:
[----:B-1----:R1:W2:Y:S02]  /*8ea0*/  SYNCS.PHASECHK.TRANS64.TRYWAIT P0, [R0+URZ+0x100], R5 ;  /* 0x00010005000075a7 */ /* 0x0022a400080011ff */
[----:B--2---:R-:W-:Y:S05]  /*8eb0*/  @!P0 NANOSLEEP.SYNCS 0x989680 ;  /* 0x009896800000895d */ /* 0x004fea0003900000 */
[----:B------:R-:W2:Y:S02]  /*8ec0*/  @!P0 SYNCS.PHASECHK.TRANS64 P0, [R0+URZ+0x100], R5 ;  /* 0x00010005000085a7 */ /* 0x000ea400080010ff */
[----:B--2---:R-:W-:Y:S05]  /*8ed0*/  @!P0 BRA `(.L_x_155) ;  /* 0xfffffffc00f08947 */ /* 0x004fea000383ffff */
[----:B------:R-:W-:Y:S05]  /*8ee0*/  BRA `(.L_x_156) ;  /* 0xffffffb800747947 */ /* 0x000fea000383ffff */
.L_x_72:
[----:B------:R-:W-:Y:S07]  /*8ef0*/  MOV R9, UR22 ;  /* 0x0000001600097c02 */ /* 0x000fee0008000f00 */
.L_x_157:
[----:B-1----:R1:W2:Y:S02]  /*8f00*/  SYNCS.PHASECHK.TRANS64.TRYWAIT P1, [R9+URZ+0xf8], R14 ;  /* 0x0000f80e090075a7 */ /* 0x0022a400080211ff */
[----:B--2---:R-:W-:Y:S05]  /*8f10*/  @!P1 NANOSLEEP.SYNCS 0x989680 ;  /* 0x009896800000995d */ /* 0x004fea0003900000 */
[----:B------:R-:W2:Y:S02]  /*8f20*/  @!P1 SYNCS.PHASECHK.TRANS64 P1, [R9+URZ+0xf8], R14 ;  /* 0x0000f80e090095a7 */ /* 0x000ea400080210ff */
[----:B--2---:R-:W-:Y:S05]  /*8f30*/  @!P1 BRA `(.L_x_157) ;  /* 0xfffffffc00f09947 */ /* 0x004fea000383ffff */
[----:B------:R-:W-:Y:S05]  /*8f40*/  BRA `(.L_x_71) ;  /* 0xffffffbc00d07947 */ /* 0x000fea000383ffff */
.L_x_75:
[----:B------:R-:W-:Y:S07]  /*8f50*/  MOV R0, UR4 ;  /* 0x0000000400007c02 */ /* 0x000fee0008000f00 */
.L_x_158:
[----:B-1----:R1:W2:Y:S02]  /*8f60*/  SYNCS.PHASECHK.TRANS64.TRYWAIT P1, [R0+URZ+0xd8], R9 ;  /* 0x0000d809000075a7 */ /* 0x0022a400080211ff */
[----:B--2---:R-:W-:Y:S05]  /*8f70*/  @!P1 NANOSLEEP.SYNCS 0x989680 ;  /* 0x009896800000995d */ /* 0x004fea0003900000 */
[----:B------:R-:W2:Y:S02]  /*8f80*/  @!P1 SYNCS.PHASECHK.TRANS64 P1, [R0+URZ+0xd8], R9 ;  /* 0x0000d809000095a7 */ /* 0x000ea400080210ff */
[----:B--2---:R-:W-:Y:S05]  /*8f90*/  @!P1 BRA `(.L_x_158) ;  /* 0xfffffffc00f09947 */ /* 0x004fea000383ffff */
[----:B------:R-:W-:Y:S05]  /*8fa0*/  BRA `(.L_x_159) ;  /* 0xffffffc000ec7947 */ /* 0x000fea000383ffff */
.L_x_76:
[----:B------:R-:W-:Y:S07]  /*8fb0*/  MOV R0, UR5 ;  /* 0x0000000500007c02 */ /* 0x000fee0008000f00 */
.L_x_160:
[----:B-1----:R1:W2:Y:S02]  /*8fc0*/  SYNCS.PHASECHK.TRANS64.TRYWAIT P0, [R0+URZ+0xd8], R11 ;  /* 0x0000d80b000075a7 */ /* 0x0022a400080011ff */
[----:B--2---:R-:W-:Y:S05]  /*8fd0*/  @!P0 NANOSLEEP.SYNCS 0x989680 ;  /* 0x009896800000895d */ /* 0x004fea0003900000 */
[----:B------:R-:W2:Y:S02]  /*8fe0*/  @!P0 SYNCS.PHASECHK.TRANS64 P0, [R0+URZ+0xd8], R11 ;  /* 0x0000d80b000085a7 */ /* 0x000ea400080010ff */
[----:B--2---:R-:W-:Y:S05]  /*8ff0*/  @!P0 BRA `(.L_x_160) ;  /* 0xfffffffc00f08947 */ /* 0x004fea000383ffff */
[----:B------:R-:W-:Y:S05]  /*9000*/  BRA `(.L_x_161) ;  /* 0xffffffc400547947 */ /* 0x000fea000383ffff */
.L_x_78:
[----:B------:R-:W-:-:S07]  /*9010*/  MOV R0, UR4 ;  /* 0x0000000400007c02 */ /* 0x000fce0008000f00 */
.L_x_162:
[----:B--2---:R2:W3:Y:S02]  /*9020*/  SYNCS.PHASECHK.TRANS64.TRYWAIT P0, [R0+URZ], R3 ;  /* 0x00000003000075a7 */ /* 0x0044e400080011ff */
[----:B---3--:R-:W-:Y:S05]  /*9030*/  @!P0 NANOSLEEP.SYNCS 0x989680 ;  /* 0x009896800000895d */ /* 0x008fea0003900000 */
[----:B------:R-:W3:Y:S02]  /*9040*/  @!P0 SYNCS.PHASECHK.TRANS64 P0, [R0+URZ], R3 ;  /* 0x00000003000085a7 */ /* 0x000ee400080010ff */
[----:B---3--:R-:W-:Y:S05]  /*9050*/  @!P0 BRA `(.L_x_162) ;  /* 0xfffffffc00f08947 */ /* 0x008fea000383ffff */
[----:B------:R-:W-:Y:S05]  /*9060*/  BRA `(.L_x_163) ;  /* 0xffffffc400d07947 */ /* 0x000fea000383ffff */
.L_x_79:
[----:B--2---:R2:W3:Y:S02]  /*9070*/  SYNCS.PHASECHK.TRANS64.TRYWAIT P0, [R2+URZ], R3 ;  /* 0x00000003020075a7 */ /* 0x0044e400080011ff */
[----:B---3--:R-:W-:Y:S05]  /*9080*/  @!P0 NANOSLEEP.SYNCS 0x989680 ;  /* 0x009896800000895d */ /* 0x008fea0003900000 */
[----:B------:R-:W3:Y:S02]  /*9090*/  @!P0 SYNCS.PHASECHK.TRANS64 P0, [R2+URZ], R3 ;  /* 0x00000003020085a7 */ /* 0x000ee400080010ff */
[----:B---3--:R-:W-:Y:S05]  /*90a0*/  @!P0 BRA `(.L_x_79) ;  /* 0xfffffffc00f08947 */ /* 0x008fea000383ffff */
[----:B------:R-:W-:Y:S05]  /*90b0*/  BRA `(.L_x_164) ;  /* 0xffffffc400fc7947 */ /* 0x000fea000383ffff */
.L_x_81:
[----:B------:R-:W-:Y:S07]  /*90c0*/  MOV R0, UR48 ;  /* 0x0000003000007c02 */ /* 0x000fee0008000f00 */
.L_x_165:
[----:B-1----:R1:W2:Y:S02]  /*90d0*/  SYNCS.PHASECHK.TRANS64.TRYWAIT P0, [R0+URZ+0x100], R3 ;  /* 0x00010003000075a7 */ /* 0x0022a400080011ff */
[----:B--2---:R-:W-:Y:S05]  /*90e0*/  @!P0 NANOSLEEP.SYNCS 0x989680 ;  /* 0x009896800000895d */ /* 0x004fea0003900000 */
[----:B------:R-:W2:Y:S02]  /*90f0*/  @!P0 SYNCS.PHASECHK.TRANS64 P0, [R0+URZ+0x100], R3 ;  /* 0x00010003000085a7 */ /* 0x000ea400080010ff */
[----:B--2---:R-:W-:Y:S05]  /*9100*/  @!P0 BRA `(.L_x_165) ;  /* 0xfffffffc00f08947 */ /* 0x004fea000383ffff */
[----:B------:R-:W-:Y:S05]  /*9110*/  BRA `(.L_x_166) ;  /* 0xffffffc800f87947 */ /* 0x000fea000383ffff */
.L_x_91:
[----:B-1----:R1:W2:Y:S02]  /*9120*/  SYNCS.PHASECHK.TRANS64.TRYWAIT P1, [R3+URZ+0xc0], R4 ;  /* 0x0000c004030075a7 */ /* 0x0022a400080211ff */
[----:B--2---:R-:W-:Y:S05]  /*9130*/  @!P1 NANOSLEEP.SYNCS 0x989680 ;  /* 0x009896800000995d */ /* 0x004fea0003900000 */
[----:B------:R-:W2:Y:S02]  /*9140*/  @!P1 SYNCS.PHASECHK.TRANS64 P1, [R3+URZ+0xc0], R4 ;  /* 0x0000c004030095a7 */ /* 0x000ea400080210ff */
[----:B--2---:R-:W-:Y:S05]  /*9150*/  @!P1 BRA `(.L_x_91) ;  /* 0xfffffffc00f09947 */ /* 0x004fea000383ffff */
[----:B------:R-:W-:Y:S05]  /*9160*/  BRA `(.L_x_90) ;  /* 0xffffffdc003c7947 */ /* 0x000fea000383ffff */
.L_x_93:
[----:B-1----:R1:W4:Y:S02]  /*9170*/  SYNCS.PHASECHK.TRANS64.TRYWAIT P0, [R79+URZ+0x110], R0 ;  /* 0x000110004f0075a7 */ /* 0x00232400080011ff */
[----:B----4-:R-:W-:Y:S05]  /*9180*/  @!P0 NANOSLEEP.SYNCS 0x989680 ;  /* 0x009896800000895d */ /* 0x010fea0003900000 */
[----:B------:R-:W4:Y:S02]  /*9190*/  @!P0 SYNCS.PHASECHK.TRANS64 P0, [R79+URZ+0x110], R0 ;  /* 0x000110004f0085a7 */ /* 0x000f2400080010ff */
[----:B----4-:R-:W-:Y:S05]  /*91a0*/  @!P0 BRA `(.L_x_93) ;  /* 0xfffffffc00f08947 */ /* 0x010fea000383ffff */
[----:B------:R-:W-:Y:S05]  /*91b0*/  BRA `(.L_x_92) ;  /* 0xffffffdc00b87947 */ /* 0x000fea000383ffff */
.L_x_104:
[----:B-1----:R1:W2:Y:S02]  /*91c0*/  SYNCS.PHASECHK.TRANS64.TRYWAIT P0, [R3+URZ+0xc0], R32 ;  /* 0x0000c020030075a7 */ /* 0x0022a400080011ff */
[----:B--2---:R-:W-:Y:S05]  /*91d0*/  @!P0 NANOSLEEP.SYNCS 0x989680 ;  /* 0x009896800000895d */ /* 0x004fea0003900000 */
[----:B------:R-:W2:Y:S02]  /*91e0*/  @!P0 SYNCS.PHASECHK.TRANS64 P0, [R3+URZ+0xc0], R32 ;  /* 0x0000c020030085a7 */ /* 0x000ea400080010ff */
[----:B--2---:R-:W-:Y:S05]  /*91f0*/  @!P0 BRA `(.L_x_104) ;  /* 0xfffffffc00f08947 */ /* 0x004fea000383ffff */
[----:B------:R-:W-:Y:S05]  /*9200*/  BRA `(.L_x_103) ;  /* 0xffffffe800087947 */ /* 0x000fea000383ffff */
        .weak           $__internal_0_$__cuda_sm10x_tcgen05_guardrail_trap_col_being_dealloced_not_returned_by_alloc
        .type           $__internal_0_$__cuda_sm10x_tcgen05_guardrail_trap_col_being_dealloced_not_returned_by_alloc,@function
        .size           $__internal_0_$__cuda_sm10x_tcgen05_guardrail_trap_col_being_dealloced_not_returned_by_alloc,($__internal_1_$__cuda_sm10x_tcgen05_guardrail_trap_phase_invalid_during_alloc - $__internal_0_$__cuda_sm10x_tcgen05_guardrail_trap_col_being_dealloced_not_returned_by_alloc)
$__internal_0_$__cuda_sm10x_tcgen05_guardrail_trap_col_being_dealloced_not_returned_by_alloc:
[----:B------:R-:W-:Y:S05]  /*9210*/  BPT.TRAP 0x1 ;  /* 0x000000040000795c */ /* 0x000fea0000300000 */
[----:B------:R-:W-:-:S04]  /*9220*/  MOV R3, 0x0 ;  /* 0x0000000000037802 */ /* 0x000fc80000000f00 */
[----:B------:R-:W-:Y:S05]  /*9230*/  RET.REL.NODEC R2 `(_ZN7cutlass13device_kernelINS_4conv6kernel13ConvUniversalINS1_16ConvProblemShapeILNS1_8OperatorE2ELi2EEENS1_10collective14CollectiveConvINS1_47MainloopSm100TmaUmmaWarpSpecializedImplicitGemmILS5_2ELi12ELi2ELi1ELi2EN4cute5tupleIJNSA_1CILi1EEESD_SD_EEEEENSB_IJNSC_ILi64EEENSB_IJSG_EEENSB_IJNSC_ILi32EEEEEEEEENS_10tfloat32_tESL_NSA_8TiledMMAINSA_8MMA_AtomIJNSA_17SM100_MMA_TF32_SSISL_SL_fLi64ELi64ELNSA_4UMMA5MajorE1ELSQ_1ELNSP_7ScaleInE0ELSR_0EEEEEENSA_6LayoutISE_NSB_IJNSC_ILi0EEESV_SV_EEEEENSB_IJNSA_10UnderscoreESY_SY_EEEEENS7_6detail27Sm100ImplicitGemmTileTraitsINSA_13SM90_TMA_LOADENSA_14ComposedLayoutINSA_7SwizzleILi2ELi5ELi2EEENSA_18smem_ptr_flag_bitsILi32EEENSU_INSB_IJSI_NSC_ILi4EEEEEENSB_IJSD_SI_EEEEEEEvEENS12_INSA_20SM90_TMA_LOAD_IM2COLES1D_vEEEENS_8epilogue10collective18CollectiveEpilogueINS1I_23Sm100TmaWarpSpecializedILi3ELi2ELi16ELb1ELb0EEEJSK_NSB_IJNSU_ISG_SD_EENSU_ISI_SD_EEEEESL_NSB_IJlNSB_IJSD_llEEESV_EEESL_S1R_NS1I_6fusion15FusionCallbacksIS1M_NS1S_17LinearCombinationISL_fSL_fLNS_15FloatRoundStyleE2EEESK_S1P_JEEENSA_5SM1004TMEM4LOAD26SM100_TMEM_LOAD_16dp128b8xES13_NS14_INS15_ILi3ELi4ELi3EEES18_NSU_INSB_IJNSC_ILi8EEESI_EEENSB_IJSI_SD_EEEEEEENSA_17SM75_U32x4_LDSM_NENSA_14SM90_TMA_STOREES27_NSA_17SM90_U32x4_STSM_NENSA_39AutoVectorizingCopyWithAssumedAlignmentILi128EEEEEEvvEEEEvNT_6ParamsE) ;  /* 0xffffff6c02707950 */ /* 0x000fea0003c3ffff */
        .weak           $__internal_1_$__cuda_sm10x_tcgen05_guardrail_trap_phase_invalid_during_alloc
        .type           $__internal_1_$__cuda_sm10x_tcgen05_guardrail_trap_phase_invalid_during_alloc,@function
        .size           $__internal_1_$__cuda_sm10x_tcgen05_guardrail_trap_phase_invalid_during_alloc,($__internal_2_$__cuda_sm10x_tcgen05_guardrail_trap_unallocated_columns_being_dealloced - $__internal_1_$__cuda_sm10x_tcgen05_guardrail_trap_phase_invalid_during_alloc)
$__internal_1_$__cuda_sm10x_tcgen05_guardrail_trap_phase_invalid_during_alloc:
[----:B------:R-:W-:Y:S05]  /*9240*/  BPT.TRAP 0x1 ;  /* 0x000000040000795c */ /* 0x000fea0000300000 */
[----:B------:R-:W-:-:S04]  /*9250*/  HFMA2 R3, -RZ, RZ, 0, 0 ;  /* 0x00000000ff037431 */ /* 0x000fc800000001ff */
[----:B------:R-:W-:Y:S05]  /*9260*/  RET.REL.NODEC R2 `(_ZN7cutlass13device_kernelINS_4conv6kernel13ConvUniversalINS1_16ConvProblemShapeILNS1_8OperatorE2ELi2EEENS1_10collective14CollectiveConvINS1_47MainloopSm100TmaUmmaWarpSpecializedImplicitGemmILS5_2ELi12ELi2ELi1ELi2EN4cute5tupleIJNSA_1CILi1EEESD_SD_EEEEENSB_IJNSC_ILi64EEENSB_IJSG_EEENSB_IJNSC_ILi32EEEEEEEEENS_10tfloat32_tESL_NSA_8TiledMMAINSA_8MMA_AtomIJNSA_17SM100_MMA_TF32_SSISL_SL_fLi64ELi64ELNSA_4UMMA5MajorE1ELSQ_1ELNSP_7ScaleInE0ELSR_0EEEEEENSA_6LayoutISE_NSB_IJNSC_ILi0EEESV_SV_EEEEENSB_IJNSA_10UnderscoreESY_SY_EEEEENS7_6detail27Sm100ImplicitGemmTileTraitsINSA_13SM90_TMA_LOADENSA_14ComposedLayoutINSA_7SwizzleILi2ELi5ELi2EEENSA_18smem_ptr_flag_bitsILi32EEENSU_INSB_IJSI_NSC_ILi4EEEEEENSB_IJSD_SI_EEEEEEEvEENS12_INSA_20SM90_TMA_LOAD_IM2COLES1D_vEEEENS_8epilogue10collective18CollectiveEpilogueINS1I_23Sm100TmaWarpSpecializedILi3ELi2ELi16ELb1ELb0EEEJSK_NSB_IJNSU_ISG_SD_EENSU_ISI_SD_EEEEESL_NSB_IJlNSB_IJSD_llEEESV_EEESL_S1R_NS1I_6fusion15FusionCallbacksIS1M_NS1S_17LinearCombinationISL_fSL_fLNS_15FloatRoundStyleE2EEESK_S1P_JEEENSA_5SM1004TMEM4LOAD26SM100_TMEM_LOAD_16dp128b8xES13_NS14_INS15_ILi3ELi4ELi3EEES18_NSU_INSB_IJNSC_ILi8EEESI_EEENSB_IJSI_SD_EEEEEEENSA_17SM75_U32x4_LDSM_NENSA_14SM90_TMA_STOREES27_NSA_17SM90_U32x4_STSM_NENSA_39AutoVectorizingCopyWithAssumedAlignmentILi128EEEEEEvvEEEEvNT_6ParamsE) ;  /* 0xffffff6c02647950 */ /* 0x000fea0003c3ffff */
        .weak           $__internal_2_$__cuda_sm10x_tcgen05_guardrail_trap_unallocated_columns_being_dealloced
        .type           $__internal_2_$__cuda_sm10x_tcgen05_guardrail_trap_unallocated_columns_being_dealloced,@function
        .size           $__internal_2_$__cuda_sm10x_tcgen05_guardrail_trap_unallocated_columns_being_dealloced,(.L_x_168 - $__internal_2_$__cuda_sm10x_tcgen05_guardrail_trap_unallocated_columns_being_dealloced)
$__internal_2_$__cuda_sm10x_tcgen05_guardrail_trap_unallocated_columns_being_dealloced:
[----:B------:R-:W-:Y:S05]  /*9270*/  BPT.TRAP 0x1 ;  /* 0x000000040000795c */ /* 0x000fea0000300000 */
[----:B------:R-:W-:-:S04]  /*9280*/  MOV R3, 0x0 ;  /* 0x0000000000037802 */ /* 0x000fc80000000f00 */
[----:B------:R-:W-:Y:S05]  /*9290*/  RET.REL.NODEC R2 `(_ZN7cutlass13device_kernelINS_4conv6kernel13ConvUniversalINS1_16ConvProblemShapeILNS1_8OperatorE2ELi2EEENS1_10collective14CollectiveConvINS1_47MainloopSm100TmaUmmaWarpSpecializedImplicitGemmILS5_2ELi12ELi2ELi1ELi2EN4cute5tupleIJNSA_1CILi1EEESD_SD_EEEEENSB_IJNSC_ILi64EEENSB_IJSG_EEENSB_IJNSC_ILi32EEEEEEEEENS_10tfloat32_tESL_NSA_8TiledMMAINSA_8MMA_AtomIJNSA_17SM100_MMA_TF32_SSISL_SL_fLi64ELi64ELNSA_4UMMA5MajorE1ELSQ_1ELNSP_7ScaleInE0ELSR_0EEEEEENSA_6LayoutISE_NSB_IJNSC_ILi0EEESV_SV_EEEEENSB_IJNSA_10UnderscoreESY_SY_EEEEENS7_6detail27Sm100ImplicitGemmTileTraitsINSA_13SM90_TMA_LOADENSA_14ComposedLayoutINSA_7SwizzleILi2ELi5ELi2EEENSA_18smem_ptr_flag_bitsILi32EEENSU_INSB_IJSI_NSC_ILi4EEEEEENSB_IJSD_SI_EEEEEEEvEENS12_INSA_20SM90_TMA_LOAD_IM2COLES1D_vEEEENS_8epilogue10collective18CollectiveEpilogueINS1I_23Sm100TmaWarpSpecializedILi3ELi2ELi16ELb1ELb0EEEJSK_NSB_IJNSU_ISG_SD_EENSU_ISI_SD_EEEEESL_NSB_IJlNSB_IJSD_llEEESV_EEESL_S1R_NS1I_6fusion15FusionCallbacksIS1M_NS1S_17LinearCombinationISL_fSL_fLNS_15FloatRoundStyleE2EEESK_S1P_JEEENSA_5SM1004TMEM4LOAD26SM100_TMEM_LOAD_16dp128b8xES13_NS14_INS15_ILi3ELi4ELi3EEES18_NSU_INSB_IJNSC_ILi8EEESI_EEENSB_IJSI_SD_EEEEEEENSA_17SM75_U32x4_LDSM_NENSA_14SM90_TMA_STOREES27_NSA_17SM90_U32x4_STSM_NENSA_39AutoVectorizingCopyWithAssumedAlignmentILi128EEEEEEvvEEEEvNT_6ParamsE) ;  /* 0xffffff6c02587950 */ /* 0x000fea0003c3ffff */
.L_x_167:
[----:B------:R-:W-:-:S00]  /*92a0*/  BRA `(.L_x_167) ;  /* 0xfffffffc00fc7947 */ /* 0x000fc0000383ffff */
[----:B------:R-:W-:-:S00]  /*92b0*/  NOP ;  /* 0x0000000000007918 */ /* 0x000fc00000000000 */
        /* <DEDUP_REMOVED lines=12> */
.L_x_168:


//--------------------- .nv.global.init           --------------------------
	.section	.nv.global.init,"aw",@progbits
.nv.global.init:
	.type		$str$29,@object
	.size		$str$29,($str$30 - $str$29)
$str$29:
        /*0000*/ 	.byte	0x28, 0x61, 0x64, 0x64, 0x72, 0x65, 0x73, 0x73, 0x20, 0x26, 0x20, 0x6d, 0x61, 0x73, 0x6b, 0x29
        /*0010*/ 	.byte	0x20, 0x3d, 0x3d, 0x20, 0x30, 0x00
	.type		$str$30,@object
	.size		$str$30,($str$28 - $str$30)
$str$30:
        /*0016*/ 	.byte	0x2f, 0x74, 0x6d, 0x70, 0x2f, 0x63, 0x75, 0x74, 0x6c, 0x61, 0x73, 0x73, 0x5f, 0x73, 0x77, 0x65
        /*0026*/ 	.byte	0x65, 0x70, 0x5f, 0x73, 0x72, 0x63, 0x2f, 0x69, 0x6e, 0x63, 0x6c, 0x75, 0x64, 0x65, 0x2f, 0x63
        /*0036*/ 	.byte	0x75, 0x74, 0x65, 0x2f, 0x70, 0x6f, 0x69, 0x6e, 0x74, 0x65, 0x72, 0x5f, 0x66, 0x6c, 0x61, 0x67
        /*0046*/ 	.byte	0x67, 0x65, 0x64, 0x2e, 0x68, 0x70, 0x70, 0x00
	.type		$str$28,@object
	.size		$str$28,($str$27 - $str$28)
$str$28:
        /*004e*/ 	.byte	0x2f, 0x74, 0x6d, 0x70, 0x2f, 0x63, 0x75, 0x74, 0x6c, 0x61, 0x73, 0x73, 0x5f, 0x73, 0x77, 0x65
        /*005e*/ 	.byte	0x65, 0x70, 0x5f, 0x73, 0x72, 0x63, 0x2f, 0x69, 0x6e, 0x63, 0x6c, 0x75, 0x64, 0x65, 0x2f, 0x63
        /*006e*/ 	.byte	0x75, 0x74, 0x65, 0x2f, 0x61, 0x74, 0x6f, 0x6d, 0x2f, 0x63, 0x6f, 0x70, 0x79, 0x5f, 0x74, 0x72
        /*007e*/ 	.byte	0x61, 0x69, 0x74, 0x73, 0x5f, 0x73, 0x6d, 0x31, 0x30, 0x30, 0x2e, 0x68, 0x70, 0x70, 0x00
	.type		$str$27,@object
	.size		$str$27,(__unnamed_1 - $str$27)
$str$27:
        /*008d*/ 	.byte	0x28, 0x28, 0x75, 0x69, 0x6e, 0x74, 0x33, 0x32, 0x5f, 0x74, 0x28, 0x74, 0x68, 0x72, 0x65, 0x61
        /*009d*/ 	.byte	0x64, 0x49, 0x64, 0x78, 0x2e, 0x78, 0x29, 0x20, 0x2f, 0x20, 0x33, 0x32, 0x29, 0x20, 0x25, 0x20
        /*00ad*/ 	.byte	0x34, 0x29, 0x20, 0x3d, 0x3d, 0x20, 0x28, 0x28, 0x28, 0x74, 0x6d, 0x65, 0x6d, 0x5f, 0x61, 0x64
        /*00bd*/ 	.byte	0x64, 0x72, 0x20, 0x3e, 0x3e, 0x20, 0x31, 0x36, 0x29, 0x20, 0x2f, 0x20, 0x33, 0x32, 0x29, 0x20
        /*00cd*/ 	.byte	0x25, 0x20, 0x34, 0x29, 0x00
	.type		__unnamed_1,@object
	.size		__unnamed_1,(__unnamed_2 - __unnamed_1)
__unnamed_1:
        /*00d2*/ 	.byte	0x61, 0x75, 0x74, 0x6f, 0x20, 0x63, 0x75, 0x74, 0x65, 0x3a, 0x3a, 0x61, 0x73, 0x5f, 0x70, 0x6f
        /* <DEDUP_REMOVED lines=24> */
        /*0262*/ 	.byte	0x30, 0x34, 0x38, 0x3e, 0x3e, 0x3e, 0x3e, 0x5d, 0x00
	.type		__unnamed_2,@object
	.size		__unnamed_2,(.L_2 - __unnamed_2)
__unnamed_2:
        /* <DEDUP_REMOVED lines=45> */
        /*053b*/ 	.byte	0x3e, 0x3e, 0x3e, 0x5d, 0x00
.L_2:


//--------------------- .nv.shared._ZN7cutlass13device_kernelINS_4conv6kernel13ConvUniversalINS1_16ConvProblemShapeILNS1_8OperatorE2ELi2EEENS1_10collective14CollectiveConvINS1_47MainloopSm100TmaUmmaWarpSpecializedImplicitGemmILS5_2ELi12ELi2ELi1ELi2EN4cute5tupleIJNSA_1CILi1EEESD_SD_EEEEENSB_IJNSC_ILi64EEENSB_IJSG_EEENSB_IJNSC_ILi32EEEEEEEEENS_10tfloat32_tESL_NSA_8TiledMMAINSA_8MMA_AtomIJNSA_17SM100_MMA_TF32_SSISL_SL_fLi64ELi64ELNSA_4UMMA5MajorE1ELSQ_1ELNSP_7ScaleInE0ELSR_0EEEEEENSA_6LayoutISE_NSB_IJNSC_ILi0EEESV_SV_EEEEENSB_IJNSA_10UnderscoreESY_SY_EEEEENS7_6detail27Sm100ImplicitGemmTileTraitsINSA_13SM90_TMA_LOADENSA_14ComposedLayoutINSA_7SwizzleILi2ELi5ELi2EEENSA_18smem_ptr_flag_bitsILi32EEENSU_INSB_IJSI_NSC_ILi4EEEEEENSB_IJSD_SI_EEEEEEEvEENS12_INSA_20SM90_TMA_LOAD_IM2COLES1D_vEEEENS_8epilogue10collective18CollectiveEpilogueINS1I_23Sm100TmaWarpSpecializedILi3ELi2ELi16ELb1ELb0EEEJSK_NSB_IJNSU_ISG_SD_EENSU_ISI_SD_EEEEESL_NSB_IJlNSB_IJSD_llEEESV_EEESL_S1R_NS1I_6fusion15FusionCallbacksIS1M_NS1S_17LinearCombinationISL_fSL_fLNS_15FloatRoundStyleE2EEESK_S1P_JEEENSA_5SM1004TMEM4LOAD26SM100_TMEM_LOAD_16dp128b8xES13_NS14_INS15_ILi3ELi4ELi3EEES18_NSU_INSB_IJNSC_ILi8EEESI_EEENSB_IJSI_SD_EEEEEEENSA_17SM75_U32x4_LDSM_NENSA_14SM90_TMA_STOREES27_NSA_17SM90_U32x4_STSM_NENSA_39AutoVectorizingCopyWithAssumedAlignmentILi128EEEEEEvvEEEEvNT_6ParamsE --------------------------
	.section	.nv.shared._ZN7cutlass13device_kernelINS_4conv6kernel13ConvUniversalINS1_16ConvProblemShapeILNS1_8OperatorE2ELi2EEENS1_10collective14CollectiveConvINS1_47MainloopSm100TmaUmmaWarpSpecializedImplicitGemmILS5_2ELi12ELi2ELi1ELi2EN4cute5tupleIJNSA_1CILi1EEESD_SD_EEEEENSB_IJNSC_ILi64EEENSB_IJSG_EEENSB_IJNSC_ILi32EEEEEEEEENS_10tfloat32_tESL_NSA_8TiledMMAINSA_8MMA_AtomIJNSA_17SM100_MMA_TF32_SSISL_SL_fLi64ELi64ELNSA_4UMMA5MajorE1ELSQ_1ELNSP_7ScaleInE0ELSR_0EEEEEENSA_6LayoutISE_NSB_IJNSC_ILi0EEESV_SV_EEEEENSB_IJNSA_10UnderscoreESY_SY_EEEEENS7_6detail27Sm100ImplicitGemmTileTraitsINSA_13SM90_TMA_LOADENSA_14ComposedLayoutINSA_7SwizzleILi2ELi5ELi2EEENSA_18smem_ptr_flag_bitsILi32EEENSU_INSB_IJSI_NSC_ILi4EEEEEENSB_IJSD_SI_EEEEEEEvEENS12_INSA_20SM90_TMA_LOAD_IM2COLES1D_vEEEENS_8epilogue10collective18CollectiveEpilogueINS1I_23Sm100TmaWarpSpecializedILi3ELi2ELi16ELb1ELb0EEEJSK_NSB_IJNSU_ISG_SD_EENSU_ISI_SD_EEEEESL_NSB_IJlNSB_IJSD_llEEESV_EEESL_S1R_NS1I_6fusion15FusionCallbacksIS1M_NS1S_17LinearCombinationISL_fSL_fLNS_15FloatRoundStyleE2EEESK_S1P_JEEENSA_5SM1004TMEM4LOAD26SM100_TMEM_LOAD_16dp128b8xES13_NS14_INS15_ILi3ELi4ELi3EEES18_NSU_INSB_IJNSC_ILi8EEESI_EEENSB_IJSI_SD_EEEEEEENSA_17SM75_U32x4_LDSM_NENSA_14SM90_TMA_STOREES27_NSA_17SM90_U32x4_STSM_NENSA_39AutoVectorizingCopyWithAssumedAlignmentILi128EEEEEEvvEEEEvNT_6ParamsE,"aw",@nobits
	.sectionflags	@""
	.align	16
	.zero		1024


//--------------------- .nv.shared.reserved.0     --------------------------
	.section	.nv.shared.reserved.0,"aw",@nobits
	.weak		__nv_reservedSMEM_offset_0_alias
	.size		__nv_reservedSMEM_offset_0_alias, 0, 64
	.other		__nv_reservedSMEM_offset_0_alias,@"STO_CUDA_RESERVED_SHARED STV_DEFAULT"
__nv_reservedSMEM_offset_0_alias:
	.zero		0
.nv.shared.reserved.0:
	.zero		64
	.weak		__nv_reservedSMEM_tcgen05_partition
	.type		__nv_reservedSMEM_tcgen05_partition,@object
	.size		__nv_reservedSMEM_tcgen05_partition,(.L_0 - __nv_reservedSMEM_tcgen05_partition)
__nv_reservedSMEM_tcgen05_partition:
	.zero		32
.L_0:


//--------------------- .nv.global                --------------------------
	.section	.nv.global,"aw",@nobits
.nv.global:
	.type		_ZN39_INTERNAL_69e0db09_4_k_cu_f7b8bfdd_41524cute1_E,@object
	.size		_ZN39_INTERNAL_69e0db09_4_k_cu_f7b8bfdd_41524cute1_E,(_ZN39_INTERNAL_69e0db09_4_k_cu_f7b8bfdd_41524cuda3std3__45__cpo6cbeginE - _ZN39_INTERNAL_69e0db09_4_k_cu_f7b8bfdd_41524cute1_E)
_ZN39_INTERNAL_69e0db09_4_k_cu_f7b8bfdd_41524cute1_E:
	.zero		1
	.type		_ZN39_INTERNAL_69e0db09_4_k_cu_f7b8bfdd_41524cuda3std3__45__cpo6cbeginE,@object
	.size		_ZN39_INTERNAL_69e0db09_4_k_cu_f7b8bfdd_41524cuda3std3__45__cpo6cbeginE,(_ZN39_INTERNAL_69e0db09_4_k_cu_f7b8bfdd_41524cuda3std3__48in_placeE - _ZN39_INTERNAL_69e0db09_4_k_cu_f7b8bfdd_41524cuda3std3__45__cpo6cbeginE)
_ZN39_INTERNAL_69e0db09_4_k_cu_f7b8bfdd_41524cuda3std3__45__cpo6cbeginE:
	.zero		1
	.type		_ZN39_INTERNAL_69e0db09_4_k_cu_f7b8bfdd_41524cuda3std3__48in_placeE,@object
	.size		_ZN39_INTERNAL_69e0db09_4_k_cu_f7b8bfdd_41524cuda3std3__48in_placeE,(_ZN39_INTERNAL_69e0db09_4_k_cu_f7b8bfdd_41524cuda3std6ranges3__45__cpo9iter_moveE - _ZN39_INTERNAL_69e0db09_4_k_cu_f7b8bfdd_41524cuda3std3__48in_placeE)
_ZN39_INTERNAL_69e0db09_4_k_cu_f7b8bfdd_41524cuda3std3__48in_placeE:
	.zero		1
	.type		_ZN39_INTERNAL_69e0db09_4_k_cu_f7b8bfdd_41524cuda3std6ranges3__45__cpo9iter_moveE,@object
	.size		_ZN39_INTERNAL_69e0db09_4_k_cu_f7b8bfdd_41524cuda3std6ranges3__45__cpo9iter_moveE,(_ZN39_INTERNAL_69e0db09_4_k_cu_f7b8bfdd_41524cuda3std3__45__cpo5beginE - _ZN39_INTERNAL_69e0db09_4_k_cu_f7b8bfdd_41524cuda3std6ranges3__45__cpo9iter_moveE)
_ZN39_INTERNAL_69e0db09_4_k_cu_f7b8bfdd_41524cuda3std6ranges3__45__cpo9iter_moveE:
	.zero		1
	.type		_ZN39_INTERNAL_69e0db09_4_k_cu_f7b8bfdd_41524cuda3std3__45__cpo5beginE,@object
	.size		_ZN39_INTERNAL_69e0db09_4_k_cu_f7b8bfdd_41524cuda3std3__45__cpo5beginE,(_ZN39_INTERNAL_69e0db09_4_k_cu_f7b8bfdd_41524cuda3std3__441_GLOBAL__N__69e0db09_4_k_cu_f7b8bfdd_41526ignoreE - _ZN39_INTERNAL_69e0db09_4_k_cu_f7b8bfdd_41524cuda3std3__45__cpo5beginE)
_ZN39_INTERNAL_69e0db09_4_k_cu_f7b8bfdd_41524cuda3std3__45__cpo5beginE:
	.zero		1
	.type		_ZN39_INTERNAL_69e0db09_4_k_cu_f7b8bfdd_41524cuda3std3__441_GLOBAL__N__69e0db09_4_k_cu_f7b8bfdd_41526ignoreE,@object
	.size		_ZN39_INTERNAL_69e0db09_4_k_cu_f7b8bfdd_41524cuda3std3__441_GLOBAL__N__69e0db09_4_k_cu_f7b8bfdd_41526ignoreE,(_ZN39_INTERNAL_69e0db09_4_k_cu_f7b8bfdd_41524cute7productE - _ZN39_INTERNAL_69e0db09_4_k_cu_f7b8bfdd_41524cuda3std3__441_GLOBAL__N__69e0db09_4_k_cu_f7b8bfdd_41526ignoreE)
_ZN39_INTERNAL_69e0db09_4_k_cu_f7b8bfdd_41524cuda3std3__441_GLOBAL__N__69e0db09_4_k_cu_f7b8bfdd_41526ignoreE:
	.zero		1
	.type		_ZN39_INTERNAL_69e0db09_4_k_cu_f7b8bfdd_41524cute7productE,@object
	.size		_ZN39_INTERNAL_69e0db09_4_k_cu_f7b8bfdd_41524cute7productE,(_ZN39_INTERNAL_69e0db09_4_k_cu_f7b8bfdd_41524cuda3std3__45__cpo3endE - _ZN39_INTERNAL_69e0db09_4_k_cu_f7b8bfdd_41524cute7productE)
_ZN39_INTERNAL_69e0db09_4_k_cu_f7b8bfdd_41524cute7productE:
	.zero		1
	.type		_ZN39_INTERNAL_69e0db09_4_k_cu_f7b8bfdd_41524cuda3std3__45__cpo3endE,@object
	.size		_ZN39_INTERNAL_69e0db09_4_k_cu_f7b8bfdd_41524cuda3std3__45__cpo3endE,(_ZN39_INTERNAL_69e0db09_4_k_cu_f7b8bfdd_41524cuda3std3__419piecewise_constructE - _ZN39_INTERNAL_69e0db09_4_k_cu_f7b8bfdd_41524cuda3std3__45__cpo3endE)
_ZN39_INTERNAL_69e0db09_4_k_cu_f7b8bfdd_41524cuda3std3__45__cpo3endE:
	.zero		1
	.type		_ZN39_INTERNAL_69e0db09_4_k_cu_f7b8bfdd_41524cuda3std3__419piecewise_constructE,@object
	.size		_ZN39_INTERNAL_69e0db09_4_k_cu_f7b8bfdd_41524cuda3std3__419piecewise_constructE,(_ZN39_INTERNAL_69e0db09_4_k_cu_f7b8bfdd_41524cuda3std3__45__cpo4cendE - _ZN39_INTERNAL_69e0db09_4_k_cu_f7b8bfdd_41524cuda3std3__419piecewise_constructE)
_ZN39_INTERNAL_69e0db09_4_k_cu_f7b8bfdd_41524cuda3std3__419piecewise_constructE:
	.zero		1
	.type		_ZN39_INTERNAL_69e0db09_4_k_cu_f7b8bfdd_41524cuda3std3__45__cpo4cendE,@object
	.size		_ZN39_INTERNAL_69e0db09_4_k_cu_f7b8bfdd_41524cuda3std3__45__cpo4cendE,(_ZN39_INTERNAL_69e0db09_4_k_cu_f7b8bfdd_41524cuda3std6ranges3__45__cpo4swapE - _ZN39_INTERNAL_69e0db09_4_k_cu_f7b8bfdd_41524cuda3std3__45__cpo4cendE)
_ZN39_INTERNAL_69e0db09_4_k_cu_f7b8bfdd_41524cuda3std3__45__cpo4cendE:
	.zero		1
	.type		_ZN39_INTERNAL_69e0db09_4_k_cu_f7b8bfdd_41524cuda3std6ranges3__45__cpo4swapE,@object
	.size		_ZN39_INTERNAL_69e0db09_4_k_cu_f7b8bfdd_41524cuda3std6ranges3__45__cpo4swapE,(.L_10 - _ZN39_INTERNAL_69e0db09_4_k_cu_f7b8bfdd_41524cuda3std6ranges3__45__cpo4swapE)
_ZN39_INTERNAL_69e0db09_4_k_cu_f7b8bfdd_41524cuda3std6ranges3__45__cpo4swapE:
	.zero		1
.L_10:


//--------------------- .nv.constant0._ZN7cutlass13device_kernelINS_4conv6kernel13ConvUniversalINS1_16ConvProblemShapeILNS1_8OperatorE2ELi2EEENS1_10collective14CollectiveConvINS1_47MainloopSm100TmaUmmaWarpSpecializedImplicitGemmILS5_2ELi12ELi2ELi1ELi2EN4cute5tupleIJNSA_1CILi1EEESD_SD_EEEEENSB_IJNSC_ILi64EEENSB_IJSG_EEENSB_IJNSC_ILi32EEEEEEEEENS_10tfloat32_tESL_NSA_8TiledMMAINSA_8MMA_AtomIJNSA_17SM100_MMA_TF32_SSISL_SL_fLi64ELi64ELNSA_4UMMA5MajorE1ELSQ_1ELNSP_7ScaleInE0ELSR_0EEEEEENSA_6LayoutISE_NSB_IJNSC_ILi0EEESV_SV_EEEEENSB_IJNSA_10UnderscoreESY_SY_EEEEENS7_6detail27Sm100ImplicitGemmTileTraitsINSA_13SM90_TMA_LOADENSA_14ComposedLayoutINSA_7SwizzleILi2ELi5ELi2EEENSA_18smem_ptr_flag_bitsILi32EEENSU_INSB_IJSI_NSC_ILi4EEEEEENSB_IJSD_SI_EEEEEEEvEENS12_INSA_20SM90_TMA_LOAD_IM2COLES1D_vEEEENS_8epilogue10collective18CollectiveEpilogueINS1I_23Sm100TmaWarpSpecializedILi3ELi2ELi16ELb1ELb0EEEJSK_NSB_IJNSU_ISG_SD_EENSU_ISI_SD_EEEEESL_NSB_IJlNSB_IJSD_llEEESV_EEESL_S1R_NS1I_6fusion15FusionCallbacksIS1M_NS1S_17LinearCombinationISL_fSL_fLNS_15FloatRoundStyleE2EEESK_S1P_JEEENSA_5SM1004TMEM4LOAD26SM100_TMEM_LOAD_16dp128b8xES13_NS14_INS15_ILi3ELi4ELi3EEES18_NSU_INSB_IJNSC_ILi8EEESI_EEENSB_IJSI_SD_EEEEEEENSA_17SM75_U32x4_LDSM_NENSA_14SM90_TMA_STOREES27_NSA_17SM90_U32x4_STSM_NENSA_39AutoVectorizingCopyWithAssumedAlignmentILi128EEEEEEvvEEEEvNT_6ParamsE --------------------------
	.section	.nv.constant0._ZN7cutlass13device_kernelINS_4conv6kernel13ConvUniversalINS1_16ConvProblemShapeILNS1_8OperatorE2ELi2EEENS1_10collective14CollectiveConvINS1_47MainloopSm100TmaUmmaWarpSpecializedImplicitGemmILS5_2ELi12ELi2ELi1ELi2EN4cute5tupleIJNSA_1CILi1EEESD_SD_EEEEENSB_IJNSC_ILi64EEENSB_IJSG_EEENSB_IJNSC_ILi32EEEEEEEEENS_10tfloat32_tESL_NSA_8TiledMMAINSA_8MMA_AtomIJNSA_17SM100_MMA_TF32_SSISL_SL_fLi64ELi64ELNSA_4UMMA5MajorE1ELSQ_1ELNSP_7ScaleInE0ELSR_0EEEEEENSA_6LayoutISE_NSB_IJNSC_ILi0EEESV_SV_EEEEENSB_IJNSA_10UnderscoreESY_SY_EEEEENS7_6detail27Sm100ImplicitGemmTileTraitsINSA_13SM90_TMA_LOADENSA_14ComposedLayoutINSA_7SwizzleILi2ELi5ELi2EEENSA_18smem_ptr_flag_bitsILi32EEENSU_INSB_IJSI_NSC_ILi4EEEEEENSB_IJSD_SI_EEEEEEEvEENS12_INSA_20SM90_TMA_LOAD_IM2COLES1D_vEEEENS_8epilogue10collective18CollectiveEpilogueINS1I_23Sm100TmaWarpSpecializedILi3ELi2ELi16ELb1ELb0EEEJSK_NSB_IJNSU_ISG_SD_EENSU_ISI_SD_EEEEESL_NSB_IJlNSB_IJSD_llEEESV_EEESL_S1R_NS1I_6fusion15FusionCallbacksIS1M_NS1S_17LinearCombinationISL_fSL_fLNS_15FloatRoundStyleE2EEESK_S1P_JEEENSA_5SM1004TMEM4LOAD26SM100_TMEM_LOAD_16dp128b8xES13_NS14_INS15_ILi3ELi4ELi3EEES18_NSU_INSB_IJNSC_ILi8EEESI_EEENSB_IJSI_SD_EEEEEEENSA_17SM75_U32x4_LDSM_NENSA_14SM90_TMA_STOREES27_NSA_17SM90_U32x4_STSM_NENSA_39AutoVectorizingCopyWithAssumedAlignmentILi128EEEEEEvvEEEEvNT_6ParamsE,"a",@progbits
	.sectionflags	@""
	.align	4
.nv.constant0._ZN7cutlass13device_kernelINS_4conv6kernel13ConvUniversalINS1_16ConvProblemShapeILNS1_8OperatorE2ELi2EEENS1_10collective14CollectiveConvINS1_47MainloopSm100TmaUmmaWarpSpecializedImplicitGemmILS5_2ELi12ELi2ELi1ELi2EN4cute5tupleIJNSA_1CILi1EEESD_SD_EEEEENSB_IJNSC_ILi64EEENSB_IJSG_EEENSB_IJNSC_ILi32EEEEEEEEENS_10tfloat32_tESL_NSA_8TiledMMAINSA_8MMA_AtomIJNSA_17SM100_MMA_TF32_SSISL_SL_fLi64ELi64ELNSA_4UMMA5MajorE1ELSQ_1ELNSP_7ScaleInE0ELSR_0EEEEEENSA_6LayoutISE_NSB_IJNSC_ILi0EEESV_SV_EEEEENSB_IJNSA_10UnderscoreESY_SY_EEEEENS7_6detail27Sm100ImplicitGemmTileTraitsINSA_13SM90_TMA_LOADENSA_14ComposedLayoutINSA_7SwizzleILi2ELi5ELi2EEENSA_18smem_ptr_flag_bitsILi32EEENSU_INSB_IJSI_NSC_ILi4EEEEEENSB_IJSD_SI_EEEEEEEvEENS12_INSA_20SM90_TMA_LOAD_IM2COLES1D_vEEEENS_8epilogue10collective18CollectiveEpilogueINS1I_23Sm100TmaWarpSpecializedILi3ELi2ELi16ELb1ELb0EEEJSK_NSB_IJNSU_ISG_SD_EENSU_ISI_SD_EEEEESL_NSB_IJlNSB_IJSD_llEEESV_EEESL_S1R_NS1I_6fusion15FusionCallbacksIS1M_NS1S_17LinearCombinationISL_fSL_fLNS_15FloatRoundStyleE2EEESK_S1P_JEEENSA_5SM1004TMEM4LOAD26SM100_TMEM_LOAD_16dp128b8xES13_NS14_INS15_ILi3ELi4ELi3EEES18_NSU_INSB_IJNSC_ILi8EEESI_EEENSB_IJSI_SD_EEEEEEENSA_17SM75_U32x4_LDSM_NENSA_14SM90_TMA_STOREES27_NSA_17SM90_U32x4_STSM_NENSA_39AutoVectorizingCopyWithAssumedAlignmentILi128EEEEEEvvEEEEvNT_6ParamsE:
	.zero		2944


//--------------------- SYMBOLS --------------------------

	.type		.nv.reservedSmem.offset0,@object
	.size		.nv.reservedSmem.offset0,0x4
	.type		.nv.reservedSmem.cap,@object
	.size		.nv.reservedSmem.cap,0x4
	.type		__assertfail,@function
